// auto-generated by cutlass_sweep.gemm — config: {"arch": "sm_100", "cluster_m": 1, "cluster_n": 2, "dtype": "bf16", "stages": 5, "tile_k": 64, "tile_m": 64, "tile_n": 128}
#include "cutlass/cutlass.h"
#include "cutlass/gemm/collective/collective_builder.hpp"
#include "cutlass/gemm/device/gemm_universal_adapter.h"
#include "cutlass/gemm/kernel/gemm_universal.hpp"
#include "cutlass/epilogue/collective/collective_builder.hpp"

using ElemA = cutlass::bfloat16_t;
using ElemB = cutlass::bfloat16_t;
using ElemCD = cutlass::bfloat16_t;
using Acc  = float;
using TileShape    = cute::Shape<cute::_64, cute::_128, cute::_64>;
using ClusterShape = cute::Shape<cute::_1, cute::_2, cute::_1>;

using CollectiveEpilogue = typename cutlass::epilogue::collective::CollectiveBuilder<
    cutlass::arch::Sm100, cutlass::arch::OpClassTensorOp,
    TileShape, ClusterShape,
    cutlass::epilogue::collective::EpilogueTileAuto,
    Acc, Acc,
    ElemCD, cutlass::layout::RowMajor, 128 / cutlass::sizeof_bits<ElemCD>::value,
    ElemCD, cutlass::layout::RowMajor, 128 / cutlass::sizeof_bits<ElemCD>::value,
    cutlass::epilogue::collective::EpilogueScheduleAuto
  >::CollectiveOp;

using CollectiveMainloop = typename cutlass::gemm::collective::CollectiveBuilder<
    cutlass::arch::Sm100, cutlass::arch::OpClassTensorOp,
    ElemA, cutlass::layout::RowMajor, 128 / cutlass::sizeof_bits<ElemA>::value,
    ElemB, cutlass::layout::ColumnMajor, 128 / cutlass::sizeof_bits<ElemB>::value,
    Acc,
    TileShape, ClusterShape,
    cutlass::gemm::collective::StageCount<5>,
    cutlass::gemm::collective::KernelScheduleAuto
  >::CollectiveOp;

using GemmKernel = cutlass::gemm::kernel::GemmUniversal<
    cute::Shape<int,int,int,int>,
    CollectiveMainloop,
    CollectiveEpilogue
>;
using Gemm = cutlass::gemm::device::GemmUniversalAdapter<GemmKernel>;

// Force the device kernel symbol into the cubin without needing a host main.
auto* _anchor = &cutlass::device_kernel<GemmKernel>;


// ===== COMPILED SASS (sm_100a) =====

	.target	sm_100a

	.elftype	@"ET_EXEC"


//--------------------- .note.nv.tkinfo           --------------------------
	.section	.note.nv.tkinfo,"",@"SHT_NOTE"
	.sectionflags	@"SHF_NOTE_NV_TKINFO"
	.tkinfo
        /*0018*/ 	.word	0x00000002
        /*0030*/ 	.string	""
        /*0030*/ 	.string	"ptxas"
        /*0030*/ 	.string	"Cuda compilation tools, release 13.0, V13.0.88"
        /*0030*/ 	.string	"Build cuda_13.0.r13.0/compiler.36424714_0"
        /*0030*/ 	.string	"-arch sm_100a -m 64 "



//--------------------- .note.nv.cuinfo           --------------------------
	.section	.note.nv.cuinfo,"",@"SHT_NOTE"
	.sectionflags	@"SHF_NOTE_NV_CUINFO"
        /*0018*/ 	.short	0x0002
        /*001a*/ 	.short	0x0064
        /*001c*/ 	.short	0x0082
	.zero		2


//--------------------- .nv.info                  --------------------------
	.section	.nv.info,"",@"SHT_CUDA_INFO"
	.align	4


	//----- nvinfo : EIATTR_REGCOUNT
	.align		4
        /*0000*/ 	.byte	0x04, 0x2f
        /*0002*/ 	.short	(.L_19 - .L_18)
	.align		4
.L_18:
        /*0004*/ 	.word	index@(_ZN7cutlass13device_kernelINS_4gemm6kernel13GemmUniversalIN4cute5tupleIJiiiiEEENS1_10collective13CollectiveMmaINS1_35MainloopSm100TmaUmmaWarpSpecializedILi5ELi2ELi4ENS5_IJNS4_1CILi1EEENSA_ILi2EEESB_EEEEENS5_IJNSA_ILi64EEENSA_ILi128EEESF_EEENS_10bfloat16_tENS5_IJlSB_lEEESI_SJ_NS4_8TiledMMAINS4_8MMA_AtomIJNS4_20SM100_MMA_F16BF16_SSISI_SI_fLi64ELi128ELNS4_4UMMA5MajorE0ELSO_0ELNSN_7ScaleInE0ELSP_0EEEEEENS4_6LayoutINS5_IJSB_SB_SB_EEENS5_IJNSA_ILi0EEESU_SU_EEEEENS5_IJNS4_10UnderscoreESX_SX_EEEEENS4_23SM90_TMA_LOAD_MULTICASTENS4_14ComposedLayoutINS4_7SwizzleILi3ELi4ELi3EEENS4_18smem_ptr_flag_bitsILi16EEENSS_INS5_IJNSA_ILi8EEESF_EEENS5_IJSF_SB_EEEEEEEvNS4_8identityENS4_13SM90_TMA_LOADES1A_vS1B_EENS_8epilogue10collective18CollectiveEpilogueINS1E_23Sm100TmaWarpSpecializedILi4ELi2ELi16ELb1ELb0EEEJSH_NS5_IJNSS_ISF_SB_EENSS_INSA_ILi32EEESB_EEEEESI_SJ_SI_SJ_NS1E_6fusion15FusionCallbacksIS1I_NS1N_17LinearCombinationISI_fSI_fLNS_15FloatRoundStyleE2EEESH_S1M_JEEENS4_5SM1004TMEM4LOAD26SM100_TMEM_LOAD_16dp256b4xES1C_NS11_INS12_ILi2ELi4ELi3EEES15_NSS_INS5_IJS16_S1K_EEENS5_IJS1K_SB_EEEEEEENS4_17SM75_U32x4_LDSM_NENS4_14SM90_TMA_STOREES21_NS4_17SM90_U32x4_STSM_NENS4_39AutoVectorizingCopyWithAssumedAlignmentILi128EEEEEEvvEEEEvNT_6ParamsE)
        /*0008*/ 	.word	0x00000044


	//----- nvinfo : EIATTR_FRAME_SIZE
	.align		4
.L_19:
        /*000c*/ 	.byte	0x04, 0x11
        /*000e*/ 	.short	(.L_21 - .L_20)
	.align		4
.L_20:
        /*0010*/ 	.word	index@($__internal_2_$__cuda_sm10x_tcgen05_guardrail_trap_unallocated_columns_being_dealloced)
        /*0014*/ 	.word	0x00000000


	//----- nvinfo : EIATTR_FRAME_SIZE
	.align		4
.L_21:
        /*0018*/ 	.byte	0x04, 0x11
        /*001a*/ 	.short	(.L_23 - .L_22)
	.align		4
.L_22:
        /*001c*/ 	.word	index@($__internal_1_$__cuda_sm10x_tcgen05_guardrail_trap_phase_invalid_during_alloc)
        /*0020*/ 	.word	0x00000000


	//----- nvinfo : EIATTR_FRAME_SIZE
	.align		4
.L_23:
        /*0024*/ 	.byte	0x04, 0x11
        /*0026*/ 	.short	(.L_25 - .L_24)
	.align		4
.L_24:
        /*0028*/ 	.word	index@($__internal_0_$__cuda_sm10x_tcgen05_guardrail_trap_col_being_dealloced_not_returned_by_alloc)
        /*002c*/ 	.word	0x00000000


	//----- nvinfo : EIATTR_FRAME_SIZE
	.align		4
.L_25:
        /*0030*/ 	.byte	0x04, 0x11
        /*0032*/ 	.short	(.L_27 - .L_26)
	.align		4
.L_26:
        /*0034*/ 	.word	index@(_ZN7cutlass13device_kernelINS_4gemm6kernel13GemmUniversalIN4cute5tupleIJiiiiEEENS1_10collective13CollectiveMmaINS1_35MainloopSm100TmaUmmaWarpSpecializedILi5ELi2ELi4ENS5_IJNS4_1CILi1EEENSA_ILi2EEESB_EEEEENS5_IJNSA_ILi64EEENSA_ILi128EEESF_EEENS_10bfloat16_tENS5_IJlSB_lEEESI_SJ_NS4_8TiledMMAINS4_8MMA_AtomIJNS4_20SM100_MMA_F16BF16_SSISI_SI_fLi64ELi128ELNS4_4UMMA5MajorE0ELSO_0ELNSN_7ScaleInE0ELSP_0EEEEEENS4_6LayoutINS5_IJSB_SB_SB_EEENS5_IJNSA_ILi0EEESU_SU_EEEEENS5_IJNS4_10UnderscoreESX_SX_EEEEENS4_23SM90_TMA_LOAD_MULTICASTENS4_14ComposedLayoutINS4_7SwizzleILi3ELi4ELi3EEENS4_18smem_ptr_flag_bitsILi16EEENSS_INS5_IJNSA_ILi8EEESF_EEENS5_IJSF_SB_EEEEEEEvNS4_8identityENS4_13SM90_TMA_LOADES1A_vS1B_EENS_8epilogue10collective18CollectiveEpilogueINS1E_23Sm100TmaWarpSpecializedILi4ELi2ELi16ELb1ELb0EEEJSH_NS5_IJNSS_ISF_SB_EENSS_INSA_ILi32EEESB_EEEEESI_SJ_SI_SJ_NS1E_6fusion15FusionCallbacksIS1I_NS1N_17LinearCombinationISI_fSI_fLNS_15FloatRoundStyleE2EEESH_S1M_JEEENS4_5SM1004TMEM4LOAD26SM100_TMEM_LOAD_16dp256b4xES1C_NS11_INS12_ILi2ELi4ELi3EEES15_NSS_INS5_IJS16_S1K_EEENS5_IJS1K_SB_EEEEEEENS4_17SM75_U32x4_LDSM_NENS4_14SM90_TMA_STOREES21_NS4_17SM90_U32x4_STSM_NENS4_39AutoVectorizingCopyWithAssumedAlignmentILi128EEEEEEvvEEEEvNT_6ParamsE)
        /*0038*/ 	.word	0x00000000


	//----- nvinfo : EIATTR_MIN_STACK_SIZE
	.align		4
.L_27:
        /*003c*/ 	.byte	0x04, 0x12
        /*003e*/ 	.short	(.L_29 - .L_28)
	.align		4
.L_28:
        /*0040*/ 	.word	index@(_ZN7cutlass13device_kernelINS_4gemm6kernel13GemmUniversalIN4cute5tupleIJiiiiEEENS1_10collective13CollectiveMmaINS1_35MainloopSm100TmaUmmaWarpSpecializedILi5ELi2ELi4ENS5_IJNS4_1CILi1EEENSA_ILi2EEESB_EEEEENS5_IJNSA_ILi64EEENSA_ILi128EEESF_EEENS_10bfloat16_tENS5_IJlSB_lEEESI_SJ_NS4_8TiledMMAINS4_8MMA_AtomIJNS4_20SM100_MMA_F16BF16_SSISI_SI_fLi64ELi128ELNS4_4UMMA5MajorE0ELSO_0ELNSN_7ScaleInE0ELSP_0EEEEEENS4_6LayoutINS5_IJSB_SB_SB_EEENS5_IJNSA_ILi0EEESU_SU_EEEEENS5_IJNS4_10UnderscoreESX_SX_EEEEENS4_23SM90_TMA_LOAD_MULTICASTENS4_14ComposedLayoutINS4_7SwizzleILi3ELi4ELi3EEENS4_18smem_ptr_flag_bitsILi16EEENSS_INS5_IJNSA_ILi8EEESF_EEENS5_IJSF_SB_EEEEEEEvNS4_8identityENS4_13SM90_TMA_LOADES1A_vS1B_EENS_8epilogue10collective18CollectiveEpilogueINS1E_23Sm100TmaWarpSpecializedILi4ELi2ELi16ELb1ELb0EEEJSH_NS5_IJNSS_ISF_SB_EENSS_INSA_ILi32EEESB_EEEEESI_SJ_SI_SJ_NS1E_6fusion15FusionCallbacksIS1I_NS1N_17LinearCombinationISI_fSI_fLNS_15FloatRoundStyleE2EEESH_S1M_JEEENS4_5SM1004TMEM4LOAD26SM100_TMEM_LOAD_16dp256b4xES1C_NS11_INS12_ILi2ELi4ELi3EEES15_NSS_INS5_IJS16_S1K_EEENS5_IJS1K_SB_EEEEEEENS4_17SM75_U32x4_LDSM_NENS4_14SM90_TMA_STOREES21_NS4_17SM90_U32x4_STSM_NENS4_39AutoVectorizingCopyWithAssumedAlignmentILi128EEEEEEvvEEEEvNT_6ParamsE)
        /*0044*/ 	.word	0x00000000
.L_29:


//--------------------- .nv.compat                --------------------------
	.section	.nv.compat,"",@"SHT_CUDA_COMPAT_INFO"
	.align	4
        /*0000*/ 	.byte	0x02, 0x09, 0x01, 0x00, 0x02, 0x02, 0x02, 0x00, 0x02, 0x05, 0x05, 0x00, 0x03, 0x07, 0x01, 0x01
        /*0010*/ 	.byte	0x02, 0x03, 0x01, 0x00, 0x02, 0x06, 0x01, 0x00, 0x04, 0x0b, 0x08, 0x00, 0x09, 0x00, 0x00, 0x00
        /*0020*/ 	.byte	0x00, 0x00, 0x00, 0x00


//--------------------- .nv.info._ZN7cutlass13device_kernelINS_4gemm6kernel13GemmUniversalIN4cute5tupleIJiiiiEEENS1_10collective13CollectiveMmaINS1_35MainloopSm100TmaUmmaWarpSpecializedILi5ELi2ELi4ENS5_IJNS4_1CILi1EEENSA_ILi2EEESB_EEEEENS5_IJNSA_ILi64EEENSA_ILi128EEESF_EEENS_10bfloat16_tENS5_IJlSB_lEEESI_SJ_NS4_8TiledMMAINS4_8MMA_AtomIJNS4_20SM100_MMA_F16BF16_SSISI_SI_fLi64ELi128ELNS4_4UMMA5MajorE0ELSO_0ELNSN_7ScaleInE0ELSP_0EEEEEENS4_6LayoutINS5_IJSB_SB_SB_EEENS5_IJNSA_ILi0EEESU_SU_EEEEENS5_IJNS4_10UnderscoreESX_SX_EEEEENS4_23SM90_TMA_LOAD_MULTICASTENS4_14ComposedLayoutINS4_7SwizzleILi3ELi4ELi3EEENS4_18smem_ptr_flag_bitsILi16EEENSS_INS5_IJNSA_ILi8EEESF_EEENS5_IJSF_SB_EEEEEEEvNS4_8identityENS4_13SM90_TMA_LOADES1A_vS1B_EENS_8epilogue10collective18CollectiveEpilogueINS1E_23Sm100TmaWarpSpecializedILi4ELi2ELi16ELb1ELb0EEEJSH_NS5_IJNSS_ISF_SB_EENSS_INSA_ILi32EEESB_EEEEESI_SJ_SI_SJ_NS1E_6fusion15FusionCallbacksIS1I_NS1N_17LinearCombinationISI_fSI_fLNS_15FloatRoundStyleE2EEESH_S1M_JEEENS4_5SM1004TMEM4LOAD26SM100_TMEM_LOAD_16dp256b4xES1C_NS11_INS12_ILi2ELi4ELi3EEES15_NSS_INS5_IJS16_S1K_EEENS5_IJS1K_SB_EEEEEEENS4_17SM75_U32x4_LDSM_NENS4_14SM90_TMA_STOREES21_NS4_17SM90_U32x4_STSM_NENS4_39AutoVectorizingCopyWithAssumedAlignmentILi128EEEEEEvvEEEEvNT_6ParamsE --------------------------
	.section	.nv.info._ZN7cutlass13device_kernelINS_4gemm6kernel13GemmUniversalIN4cute5tupleIJiiiiEEENS1_10collective13CollectiveMmaINS1_35MainloopSm100TmaUmmaWarpSpecializedILi5ELi2ELi4ENS5_IJNS4_1CILi1EEENSA_ILi2EEESB_EEEEENS5_IJNSA_ILi64EEENSA_ILi128EEESF_EEENS_10bfloat16_tENS5_IJlSB_lEEESI_SJ_NS4_8TiledMMAINS4_8MMA_AtomIJNS4_20SM100_MMA_F16BF16_SSISI_SI_fLi64ELi128ELNS4_4UMMA5MajorE0ELSO_0ELNSN_7ScaleInE0ELSP_0EEEEEENS4_6LayoutINS5_IJSB_SB_SB_EEENS5_IJNSA_ILi0EEESU_SU_EEEEENS5_IJNS4_10UnderscoreESX_SX_EEEEENS4_23SM90_TMA_LOAD_MULTICASTENS4_14ComposedLayoutINS4_7SwizzleILi3ELi4ELi3EEENS4_18smem_ptr_flag_bitsILi16EEENSS_INS5_IJNSA_ILi8EEESF_EEENS5_IJSF_SB_EEEEEEEvNS4_8identityENS4_13SM90_TMA_LOADES1A_vS1B_EENS_8epilogue10collective18CollectiveEpilogueINS1E_23Sm100TmaWarpSpecializedILi4ELi2ELi16ELb1ELb0EEEJSH_NS5_IJNSS_ISF_SB_EENSS_INSA_ILi32EEESB_EEEEESI_SJ_SI_SJ_NS1E_6fusion15FusionCallbacksIS1I_NS1N_17LinearCombinationISI_fSI_fLNS_15FloatRoundStyleE2EEESH_S1M_JEEENS4_5SM1004TMEM4LOAD26SM100_TMEM_LOAD_16dp256b4xES1C_NS11_INS12_ILi2ELi4ELi3EEES15_NSS_INS5_IJS16_S1K_EEENS5_IJS1K_SB_EEEEEEENS4_17SM75_U32x4_LDSM_NENS4_14SM90_TMA_STOREES21_NS4_17SM90_U32x4_STSM_NENS4_39AutoVectorizingCopyWithAssumedAlignmentILi128EEEEEEvvEEEEvNT_6ParamsE,"",@"SHT_CUDA_INFO"
	.sectionflags	@""
	.align	4


	//----- nvinfo : EIATTR_CUDA_API_VERSION
	.align		4
        /*0000*/ 	.byte	0x04, 0x37
        /*0002*/ 	.short	(.L_31 - .L_30)
.L_30:
        /*0004*/ 	.word	0x00000082


	//----- nvinfo : EIATTR_KPARAM_INFO
	.align		4
.L_31:
        /*0008*/ 	.byte	0x04, 0x17
        /*000a*/ 	.short	(.L_33 - .L_32)
.L_32:
        /*000c*/ 	.word	0x00000000
        /*0010*/ 	.short	0x0000
        /*0012*/ 	.short	0x0000
        /*0014*/ 	.byte	0x00, 0xf0, 0x01, 0x20


	//----- nvinfo : EIATTR_AT_ENTRY_FRAGMENTS
	.align		4
.L_33:
        /*0018*/ 	.byte	0x04, 0x4f
        /*001a*/ 	.short	(.L_35 - .L_34)


	//   ....[0]....
.L_34:
        /*001c*/ 	.word	0x00000006


	//----- nvinfo : EIATTR_RESERVED_SMEM_USED
	.align		4
.L_35:
        /*0020*/ 	.byte	0x01, 0x41
	.zero		2


	//----- nvinfo : EIATTR_SPARSE_MMA_MASK
	.align		4
        /*0024*/ 	.byte	0x03, 0x50
        /*0026*/ 	.short	0x0000


	//----- nvinfo : EIATTR_TCGEN05_1CTA_USED
	.align		4
        /*0028*/ 	.byte	0x01, 0x51
	.zero		2


	//----- nvinfo : EIATTR_MAXREG_COUNT
	.align		4
        /*002c*/ 	.byte	0x03, 0x1b
        /*002e*/ 	.short	0x00ff


	//----- nvinfo : EIATTR_NUM_BARRIERS
	.align		4
        /*0030*/ 	.byte	0x02, 0x4c
        /*0032*/ 	.byte	0x07
	.zero		1


	//----- nvinfo : EIATTR_EXTERNS
	.align		4
        /*0034*/ 	.byte	0x04, 0x0f
        /*0036*/ 	.short	(.L_37 - .L_36)


	//   ....[0]....
	.align		4
.L_36:
        /*0038*/ 	.word	index@(__assertfail)


	//----- nvinfo : EIATTR_MERCURY_ISA_VERSION
	.align		4
.L_37:
        /*003c*/ 	.byte	0x03, 0x5f
        /*003e*/ 	.short	0x0101


	//----- nvinfo : EIATTR_INT_WARP_WIDE_INSTR_OFFSETS
	.align		4
        /*0040*/ 	.byte	0x04, 0x31
        /*0042*/ 	.short	(.L_39 - .L_38)


	//   ....[0]....
.L_38:
        /*0044*/ 	.word	0x00003df0


	//   ....[1]....
        /*0048*/ 	.word	0x00003e20


	//   ....[2]....
        /*004c*/ 	.word	0x00003e40


	//   ....[3]....
        /*0050*/ 	.word	0x000049c0


	//   ....[4]....
        /*0054*/ 	.word	0x00004a30


	//   ....[5]....
        /*0058*/ 	.word	0x00004b00


	//   ....[6]....
        /*005c*/ 	.word	0x00004b80


	//   ....[7]....
        /*0060*/ 	.word	0x00004c70


	//   ....[8]....
        /*0064*/ 	.word	0x00004cf0


	//   ....[9]....
        /*0068*/ 	.word	0x00004dd0


	//   ....[10]....
        /*006c*/ 	.word	0x00004e80


	//----- nvinfo : EIATTR_COOP_GROUP_MASK_REGIDS
	.align		4
.L_39:
        /*0070*/ 	.byte	0x04, 0x29
        /*0072*/ 	.short	(.L_41 - .L_40)


	//   ....[0]....
.L_40:
        /*0074*/ 	.word	0xffffffff


	//   ....[1]....
        /*0078*/ 	.word	0xffffffff


	//   ....[2]....
        /*007c*/ 	.word	0xffffffff


	//   ....[3]....
        /*0080*/ 	.word	0xffffffff


	//   ....[4]....
        /*0084*/ 	.word	0xffffffff


	//   ....[5]....
        /*0088*/ 	.word	0xffffffff


	//   ....[6]....
        /*008c*/ 	.word	0xffffffff


	//   ....[7]....
        /*0090*/ 	.word	0xffffffff


	//   ....[8]....
        /*0094*/ 	.word	0xffffffff


	//   ....[9]....
        /*0098*/ 	.word	0xffffffff


	//   ....[10]....
        /*009c*/ 	.word	0xffffffff


	//   ....[11]....
        /*00a0*/ 	.word	0xffffffff


	//   ....[12]....
        /*00a4*/ 	.word	0xffffffff


	//   ....[13]....
        /*00a8*/ 	.word	0xffffffff


	//----- nvinfo : EIATTR_COOP_GROUP_INSTR_OFFSETS
	.align		4
.L_41:
        /*00ac*/ 	.byte	0x04, 0x28
        /*00ae*/ 	.short	(.L_43 - .L_42)


	//   ....[0]....
.L_42:
        /*00b0*/ 	.word	0x00000080


	//   ....[1]....
        /*00b4*/ 	.word	0x000004f0


	//   ....[2]....
        /*00b8*/ 	.word	0x000006c0


	//   ....[3]....
        /*00bc*/ 	.word	0x00000860


	//   ....[4]....
        /*00c0*/ 	.word	0x00000960


	//   ....[5]....
        /*00c4*/ 	.word	0x00000ad0


	//   ....[6]....
        /*00c8*/ 	.word	0x00000c70


	//   ....[7]....
        /*00cc*/ 	.word	0x00000e20


	//   ....[8]....
        /*00d0*/ 	.word	0x00002060


	//   ....[9]....
        /*00d4*/ 	.word	0x00002fe0


	//   ....[10]....
        /*00d8*/ 	.word	0x000031f0


	//   ....[11]....
        /*00dc*/ 	.word	0x00003220


	//   ....[12]....
        /*00e0*/ 	.word	0x00003cd0


	//   ....[13]....
        /*00e4*/ 	.word	0x00003f00


	//----- nvinfo : EIATTR_VRC_CTA_INIT_COUNT
	.align		4
.L_43:
        /*00e8*/ 	.byte	0x02, 0x4a
        /*00ea*/ 	.byte	0x80
	.zero		1


	//----- nvinfo : EIATTR_SYSCALL_OFFSETS
	.align		4
        /*00ec*/ 	.byte	0x04, 0x46
        /*00ee*/ 	.short	(.L_45 - .L_44)


	//   ....[0]....
.L_44:
        /*00f0*/ 	.word	0x00005b10


	//   ....[1]....
        /*00f4*/ 	.word	0x00005c00


	//   ....[2]....
        /*00f8*/ 	.word	0x00006390


	//   ....[3]....
        /*00fc*/ 	.word	0x00006c40


	//   ....[4]....
        /*0100*/ 	.word	0x000074d0


	//   ....[5]....
        /*0104*/ 	.word	0x00007d50


	//----- nvinfo : EIATTR_MBARRIER_INSTR_OFFSETS
	.align		4
.L_45:
        /*0108*/ 	.byte	0x04, 0x39
        /*010a*/ 	.short	(.L_47 - .L_46)


	//   ....[0]....
.L_46:
        /*010c*/ 	.word	0x00000610
        /*0110*/ 	.word	0x000000ff
        /*0114*/ 	.word	0x00000000
        /*0118*/ 	.short	0x0100
        /*011a*/ 	.byte	0x04
	.zero		1


	//   ....[1]....
        /*011c*/ 	.word	0x00000620
        /*0120*/ 	.word	0x000000ff
        /*0124*/ 	.word	0x00000028
        /*0128*/ 	.short	0x0100
        /*012a*/ 	.byte	0x04
	.zero		1


	//   ....[2]....
        /*012c*/ 	.word	0x00000630
        /*0130*/ 	.word	0x000000ff
        /*0134*/ 	.word	0x00000008
        /*0138*/ 	.short	0x0100
        /*013a*/ 	.byte	0x04
	.zero		1


	//   ....[3]....
        /*013c*/ 	.word	0x00000640
        /*0140*/ 	.word	0x000000ff
        /*0144*/ 	.word	0x00000030
        /*0148*/ 	.short	0x0100
        /*014a*/ 	.byte	0x04
	.zero		1


	//   ....[4]....
        /*014c*/ 	.word	0x00000650
        /*0150*/ 	.word	0x000000ff
        /*0154*/ 	.word	0x00000010
        /*0158*/ 	.short	0x0100
        /*015a*/ 	.byte	0x04
	.zero		1


	//   ....[5]....
        /*015c*/ 	.word	0x00000660
        /*0160*/ 	.word	0x000000ff
        /*0164*/ 	.word	0x00000038
        /*0168*/ 	.short	0x0100
        /*016a*/ 	.byte	0x04
	.zero		1


	//   ....[6]....
        /*016c*/ 	.word	0x00000670
        /*0170*/ 	.word	0x000000ff
        /*0174*/ 	.word	0x00000018
        /*0178*/ 	.short	0x0100
        /*017a*/ 	.byte	0x04
	.zero		1


	//   ....[7]....
        /*017c*/ 	.word	0x00000680
        /*0180*/ 	.word	0x000000ff
        /*0184*/ 	.word	0x00000040
        /*0188*/ 	.short	0x0100
        /*018a*/ 	.byte	0x04
	.zero		1


	//   ....[8]....
        /*018c*/ 	.word	0x00000690
        /*0190*/ 	.word	0x000000ff
        /*0194*/ 	.word	0x00000020
        /*0198*/ 	.short	0x0100
        /*019a*/ 	.byte	0x04
	.zero		1


	//   ....[9]....
        /*019c*/ 	.word	0x000006a0
        /*01a0*/ 	.word	0x000000ff
        /*01a4*/ 	.word	0x00000048
        /*01a8*/ 	.short	0x0100
        /*01aa*/ 	.byte	0x04
	.zero		1


	//   ....[10]....
        /*01ac*/ 	.word	0x000007d0
        /*01b0*/ 	.word	0x000000ff
        /*01b4*/ 	.word	0x00000050
        /*01b8*/ 	.short	0x0100
        /*01ba*/ 	.byte	0x04
	.zero		1


	//   ....[11]....
        /*01bc*/ 	.word	0x000007e0
        /*01c0*/ 	.word	0x000000ff
        /*01c4*/ 	.word	0x00000070
        /*01c8*/ 	.short	0x0100
        /*01ca*/ 	.byte	0x04
	.zero		1


	//   ....[12]....
        /*01cc*/ 	.word	0x000007f0
        /*01d0*/ 	.word	0x000000ff
        /*01d4*/ 	.word	0x00000058
        /*01d8*/ 	.short	0x0100
        /*01da*/ 	.byte	0x04
	.zero		1


	//   ....[13]....
        /*01dc*/ 	.word	0x00000800
        /*01e0*/ 	.word	0x000000ff
        /*01e4*/ 	.word	0x00000078
        /*01e8*/ 	.short	0x0100
        /*01ea*/ 	.byte	0x04
	.zero		1


	//   ....[14]....
        /*01ec*/ 	.word	0x00000810
        /*01f0*/ 	.word	0x000000ff
        /*01f4*/ 	.word	0x00000060
        /*01f8*/ 	.short	0x0100
        /*01fa*/ 	.byte	0x04
	.zero		1


	//   ....[15]....
        /*01fc*/ 	.word	0x00000820
        /*0200*/ 	.word	0x000000ff
        /*0204*/ 	.word	0x00000080
        /*0208*/ 	.short	0x0100
        /*020a*/ 	.byte	0x04
	.zero		1


	//   ....[16]....
        /*020c*/ 	.word	0x00000830
        /*0210*/ 	.word	0x000000ff
        /*0214*/ 	.word	0x00000068
        /*0218*/ 	.short	0x0100
        /*021a*/ 	.byte	0x04
	.zero		1


	//   ....[17]....
        /*021c*/ 	.word	0x00000840
        /*0220*/ 	.word	0x000000ff
        /*0224*/ 	.word	0x00000088
        /*0228*/ 	.short	0x0100
        /*022a*/ 	.byte	0x04
	.zero		1


	//   ....[18]....
        /*022c*/ 	.word	0x00000930
        /*0230*/ 	.word	0x000000ff
        /*0234*/ 	.word	0x00000090
        /*0238*/ 	.short	0x0100
        /*023a*/ 	.byte	0x06
	.zero		1


	//   ....[19]....
        /*023c*/ 	.word	0x00000940
        /*0240*/ 	.word	0x000000ff
        /*0244*/ 	.word	0x00000098
        /*0248*/ 	.short	0x0100
        /*024a*/ 	.byte	0x06
	.zero		1


	//   ....[20]....
        /*024c*/ 	.word	0x00000a80
        /*0250*/ 	.word	0x000000ff
        /*0254*/ 	.word	0x000000a0
        /*0258*/ 	.short	0x0100
        /*025a*/ 	.byte	0x06
	.zero		1


	//   ....[21]....
        /*025c*/ 	.word	0x00000a90
        /*0260*/ 	.word	0x000000ff
        /*0264*/ 	.word	0x000000b0
        /*0268*/ 	.short	0x0100
        /*026a*/ 	.byte	0x06
	.zero		1


	//   ....[22]....
        /*026c*/ 	.word	0x00000aa0
        /*0270*/ 	.word	0x000000ff
        /*0274*/ 	.word	0x000000a8
        /*0278*/ 	.short	0x0100
        /*027a*/ 	.byte	0x06
	.zero		1


	//   ....[23]....
        /*027c*/ 	.word	0x00000ab0
        /*0280*/ 	.word	0x000000ff
        /*0284*/ 	.word	0x000000b8
        /*0288*/ 	.short	0x0100
        /*028a*/ 	.byte	0x06
	.zero		1


	//   ....[24]....
        /*028c*/ 	.word	0x00000be0
        /*0290*/ 	.word	0x000000ff
        /*0294*/ 	.word	0x000000c0
        /*0298*/ 	.short	0x0100
        /*029a*/ 	.byte	0x04
	.zero		1


	//   ....[25]....
        /*029c*/ 	.word	0x00000bf0
        /*02a0*/ 	.word	0x000000ff
        /*02a4*/ 	.word	0x000000e0
        /*02a8*/ 	.short	0x0100
        /*02aa*/ 	.byte	0x04
	.zero		1


	//   ....[26]....
        /*02ac*/ 	.word	0x00000c00
        /*02b0*/ 	.word	0x000000ff
        /*02b4*/ 	.word	0x000000c8
        /*02b8*/ 	.short	0x0100
        /*02ba*/ 	.byte	0x04
	.zero		1


	//   ....[27]....
        /*02bc*/ 	.word	0x00000c10
        /*02c0*/ 	.word	0x000000ff
        /*02c4*/ 	.word	0x000000e8
        /*02c8*/ 	.short	0x0100
        /*02ca*/ 	.byte	0x04
	.zero		1


	//   ....[28]....
        /*02cc*/ 	.word	0x00000c20
        /*02d0*/ 	.word	0x000000ff
        /*02d4*/ 	.word	0x000000d0
        /*02d8*/ 	.short	0x0100
        /*02da*/ 	.byte	0x04
	.zero		1


	//   ....[29]....
        /*02dc*/ 	.word	0x00000c30
        /*02e0*/ 	.word	0x000000ff
        /*02e4*/ 	.word	0x000000f0
        /*02e8*/ 	.short	0x0100
        /*02ea*/ 	.byte	0x04
	.zero		1


	//   ....[30]....
        /*02ec*/ 	.word	0x00000c40
        /*02f0*/ 	.word	0x000000ff
        /*02f4*/ 	.word	0x000000d8
        /*02f8*/ 	.short	0x0100
        /*02fa*/ 	.byte	0x04
	.zero		1


	//   ....[31]....
        /*02fc*/ 	.word	0x00000c50
        /*0300*/ 	.word	0x000000ff
        /*0304*/ 	.word	0x000000f8
        /*0308*/ 	.short	0x0100
        /*030a*/ 	.byte	0x04
	.zero		1


	//   ....[32]....
        /*030c*/ 	.word	0x00000d40
        /*0310*/ 	.word	0x000000ff
        /*0314*/ 	.word	0x00000100
        /*0318*/ 	.short	0x0100
        /*031a*/ 	.byte	0x04
	.zero		1


	//   ....[33]....
        /*031c*/ 	.word	0x00000d50
        /*0320*/ 	.word	0x000000ff
        /*0324*/ 	.word	0x00000110
        /*0328*/ 	.short	0x0100
        /*032a*/ 	.byte	0x04
	.zero		1


	//   ....[34]....
        /*032c*/ 	.word	0x00000d60
        /*0330*/ 	.word	0x000000ff
        /*0334*/ 	.word	0x00000108
        /*0338*/ 	.short	0x0100
        /*033a*/ 	.byte	0x04
	.zero		1


	//   ....[35]....
        /*033c*/ 	.word	0x00000d70
        /*0340*/ 	.word	0x000000ff
        /*0344*/ 	.word	0x00000118
        /*0348*/ 	.short	0x0100
        /*034a*/ 	.byte	0x04
	.zero		1


	//   ....[36]....
        /*034c*/ 	.word	0x00001900
        /*0350*/ 	.word	0x00000000
        /*0354*/ 	.word	0x00000110
        /*0358*/ 	.short	0x010a
        /*035a*/ 	.byte	0xff
	.zero		1


	//   ....[37]....
        /*035c*/ 	.word	0x00001930
        /*0360*/ 	.word	0x00000000
        /*0364*/ 	.word	0x00000100
        /*0368*/ 	.short	0x0101
        /*036a*/ 	.byte	0xff
	.zero		1


	//   ....[38]....
        /*036c*/ 	.word	0x000019e0
        /*0370*/ 	.word	0x000000ff
        /*0374*/ 	.word	0x00000028
        /*0378*/ 	.short	0x010a
        /*037a*/ 	.byte	0x04
	.zero		1


	//   ....[39]....
        /*037c*/ 	.word	0x00001a60
        /*0380*/ 	.word	0x000000ff
        /*0384*/ 	.word	0x00000028
        /*0388*/ 	.short	0x010a
        /*038a*/ 	.byte	0x21
	.zero		1


	//   ....[40]....
        /*038c*/ 	.word	0x00001bf0
        /*0390*/ 	.word	0x000000ff
        /*0394*/ 	.word	0x00000028
        /*0398*/ 	.short	0x010a
        /*039a*/ 	.byte	0x08
	.zero		1


	//   ....[41]....
        /*039c*/ 	.word	0x00001d20
        /*03a0*/ 	.word	0x000000ff
        /*03a4*/ 	.word	0x00000098
        /*03a8*/ 	.short	0x0101
        /*03aa*/ 	.byte	0x07
	.zero		1


	//   ....[42]....
        /*03ac*/ 	.word	0x00001d40
        /*03b0*/ 	.word	0x000000ff
        /*03b4*/ 	.word	0x00000028
        /*03b8*/ 	.short	0x010a
        /*03ba*/ 	.byte	0x04
	.zero		1


	//   ....[43]....
        /*03bc*/ 	.word	0x00001dc0
        /*03c0*/ 	.word	0x000000ff
        /*03c4*/ 	.word	0x00000028
        /*03c8*/ 	.short	0x010a
        /*03ca*/ 	.byte	0x11
	.zero		1


	//   ....[44]....
        /*03cc*/ 	.word	0x00001f50
        /*03d0*/ 	.word	0x000000ff
        /*03d4*/ 	.word	0x00000028
        /*03d8*/ 	.short	0x010a
        /*03da*/ 	.byte	0x06
	.zero		1


	//   ....[45]....
        /*03dc*/ 	.word	0x00002090
        /*03e0*/ 	.word	0x00000003
        /*03e4*/ 	.word	0x000000a0
        /*03e8*/ 	.short	0x010a
        /*03ea*/ 	.byte	0xff
	.zero		1


	//   ....[46]....
        /*03ec*/ 	.word	0x000021e0
        /*03f0*/ 	.word	0x00000000
        /*03f4*/ 	.word	0x00000000
        /*03f8*/ 	.short	0x0101
        /*03fa*/ 	.byte	0xff
	.zero		1


	//   ....[47]....
        /*03fc*/ 	.word	0x000027a0
        /*0400*/ 	.word	0x000000ff
        /*0404*/ 	.word	0x00000000
        /*0408*/ 	.short	0x010a
        /*040a*/ 	.byte	0x04
	.zero		1


	//   ....[48]....
        /*040c*/ 	.word	0x00002830
        /*0410*/ 	.word	0x000000ff
        /*0414*/ 	.word	0x00000000
        /*0418*/ 	.short	0x010a
        /*041a*/ 	.byte	0x05
	.zero		1


	//   ....[49]....
        /*041c*/ 	.word	0x000028c0
        /*0420*/ 	.word	0x000000ff
        /*0424*/ 	.word	0x00000000
        /*0428*/ 	.short	0x010a
        /*042a*/ 	.byte	0x05
	.zero		1


	//   ....[50]....
        /*042c*/ 	.word	0x00002950
        /*0430*/ 	.word	0x000000ff
        /*0434*/ 	.word	0x00000000
        /*0438*/ 	.short	0x010a
        /*043a*/ 	.byte	0x05
	.zero		1


	//   ....[51]....
        /*043c*/ 	.word	0x000029f0
        /*0440*/ 	.word	0x00000000
        /*0444*/ 	.word	0x00000000
        /*0448*/ 	.short	0x010a
        /*044a*/ 	.byte	0xff
	.zero		1


	//   ....[52]....
        /*044c*/ 	.word	0x00002b30
        /*0450*/ 	.word	0x00000002
        /*0454*/ 	.word	0x00000100
        /*0458*/ 	.short	0x010a
        /*045a*/ 	.byte	0xff
	.zero		1


	//   ....[53]....
        /*045c*/ 	.word	0x00002ba0
        /*0460*/ 	.word	0x00000002
        /*0464*/ 	.word	0x00000000
        /*0468*/ 	.short	0x0101
        /*046a*/ 	.byte	0xff
	.zero		1


	//   ....[54]....
        /*046c*/ 	.word	0x00002bc0
        /*0470*/ 	.word	0x000000ff
        /*0474*/ 	.word	0x000000b0
        /*0478*/ 	.short	0x010a
        /*047a*/ 	.byte	0x04
	.zero		1


	//   ....[55]....
        /*047c*/ 	.word	0x00002ce0
        /*0480*/ 	.word	0x00000002
        /*0484*/ 	.word	0x000000a0
        /*0488*/ 	.short	0x010a
        /*048a*/ 	.byte	0xff
	.zero		1


	//   ....[56]....
        /*048c*/ 	.word	0x00002de0
        /*0490*/ 	.word	0x00000002
        /*0494*/ 	.word	0x00000000
        /*0498*/ 	.short	0x0101
        /*049a*/ 	.byte	0xff
	.zero		1


	//   ....[57]....
        /*049c*/ 	.word	0x00002e70
        /*04a0*/ 	.word	0x000000ff
        /*04a4*/ 	.word	0x000000b0
        /*04a8*/ 	.short	0x0106
        /*04aa*/ 	.byte	0x04
	.zero		1


	//   ....[58]....
        /*04ac*/ 	.word	0x00002e90
        /*04b0*/ 	.word	0x000000ff
        /*04b4*/ 	.word	0x000000b0
        /*04b8*/ 	.short	0x010a
        /*04ba*/ 	.byte	0x04
	.zero		1


	//   ....[59]....
        /*04bc*/ 	.word	0x00002f20
        /*04c0*/ 	.word	0x000000ff
        /*04c4*/ 	.word	0x000000b0
        /*04c8*/ 	.short	0x0106
        /*04ca*/ 	.byte	0x07
	.zero		1


	//   ....[60]....
        /*04cc*/ 	.word	0x00002f60
        /*04d0*/ 	.word	0x00000000
        /*04d4*/ 	.word	0x000000b0
        /*04d8*/ 	.short	0x010a
        /*04da*/ 	.byte	0xff
	.zero		1


	//   ....[61]....
        /*04dc*/ 	.word	0x000034c0
        /*04e0*/ 	.word	0x00000000
        /*04e4*/ 	.word	0x000000a0
        /*04e8*/ 	.short	0x010a
        /*04ea*/ 	.byte	0xff
	.zero		1


	//   ....[62]....
        /*04ec*/ 	.word	0x000035c0
        /*04f0*/ 	.word	0x00000003
        /*04f4*/ 	.word	0x00000000
        /*04f8*/ 	.short	0x0101
        /*04fa*/ 	.byte	0xff
	.zero		1


	//   ....[63]....
        /*04fc*/ 	.word	0x000035d0
        /*0500*/ 	.word	0x000000ff
        /*0504*/ 	.word	0x00000000
        /*0508*/ 	.short	0x010a
        /*050a*/ 	.byte	0x04
	.zero		1


	//   ....[64]....
        /*050c*/ 	.word	0x00003650
        /*0510*/ 	.word	0x000000ff
        /*0514*/ 	.word	0x000000e0
        /*0518*/ 	.short	0x010a
        /*051a*/ 	.byte	0x1f
	.zero		1


	//   ....[65]....
        /*051c*/ 	.word	0x00003730
        /*0520*/ 	.word	0x000000ff
        /*0524*/ 	.word	0x00000000
        /*0528*/ 	.short	0x010a
        /*052a*/ 	.byte	0x05
	.zero		1


	//   ....[66]....
        /*052c*/ 	.word	0x00003870
        /*0530*/ 	.word	0x000000ff
        /*0534*/ 	.word	0x00000000
        /*0538*/ 	.short	0x010a
        /*053a*/ 	.byte	0x04
	.zero		1


	//   ....[67]....
        /*053c*/ 	.word	0x00003b00
        /*0540*/ 	.word	0x000000ff
        /*0544*/ 	.word	0x00000000
        /*0548*/ 	.short	0x010a
        /*054a*/ 	.byte	0x04
	.zero		1


	//   ....[68]....
        /*054c*/ 	.word	0x00003b90
        /*0550*/ 	.word	0x000000ff
        /*0554*/ 	.word	0x00000000
        /*0558*/ 	.short	0x010a
        /*055a*/ 	.byte	0x05
	.zero		1


	//   ....[69]....
        /*055c*/ 	.word	0x00003c20
        /*0560*/ 	.word	0x000000ff
        /*0564*/ 	.word	0x00000000
        /*0568*/ 	.short	0x010a
        /*056a*/ 	.byte	0x05
	.zero		1


	//   ....[70]....
        /*056c*/ 	.word	0x00003cb0
        /*0570*/ 	.word	0x000000ff
        /*0574*/ 	.word	0x00000000
        /*0578*/ 	.short	0x010a
        /*057a*/ 	.byte	0x04
	.zero		1


	//   ....[71]....
        /*057c*/ 	.word	0x000041c0
        /*0580*/ 	.word	0x0000000c
        /*0584*/ 	.word	0x000000a0
        /*0588*/ 	.short	0x010a
        /*058a*/ 	.byte	0xff
	.zero		1


	//   ....[72]....
        /*058c*/ 	.word	0x00004330
        /*0590*/ 	.word	0x00000000
        /*0594*/ 	.word	0x00000000
        /*0598*/ 	.short	0x0101
        /*059a*/ 	.byte	0xff
	.zero		1


	//   ....[73]....
        /*059c*/ 	.word	0x000047c0
        /*05a0*/ 	.word	0x000000ff
        /*05a4*/ 	.word	0x00000098
        /*05a8*/ 	.short	0x010a
        /*05aa*/ 	.byte	0x15
	.zero		1


	//   ....[74]....
        /*05ac*/ 	.word	0x00004940
        /*05b0*/ 	.word	0x000000ff
        /*05b4*/ 	.word	0x00000070
        /*05b8*/ 	.short	0x010a
        /*05ba*/ 	.byte	0x15
	.zero		1


	//   ....[75]....
        /*05bc*/ 	.word	0x00004ab0
        /*05c0*/ 	.word	0x000000ff
        /*05c4*/ 	.word	0x00000050
        /*05c8*/ 	.short	0x010b
        /*05ca*/ 	.byte	0x15
	.zero		1


	//   ....[76]....
        /*05cc*/ 	.word	0x00004ac0
        /*05d0*/ 	.word	0x000000ff
        /*05d4*/ 	.word	0x00000000
        /*05d8*/ 	.short	0x0101
        /*05da*/ 	.byte	0x28
	.zero		1


	//   ....[77]....
        /*05dc*/ 	.word	0x00004ad0
        /*05e0*/ 	.word	0x000000ff
        /*05e4*/ 	.word	0x00000078
        /*05e8*/ 	.short	0x010a
        /*05ea*/ 	.byte	0x15
	.zero		1


	//   ....[78]....
        /*05ec*/ 	.word	0x00004c20
        /*05f0*/ 	.word	0x000000ff
        /*05f4*/ 	.word	0x00000058
        /*05f8*/ 	.short	0x010b
        /*05fa*/ 	.byte	0x15
	.zero		1


	//   ....[79]....
        /*05fc*/ 	.word	0x00004c30
        /*0600*/ 	.word	0x000000ff
        /*0604*/ 	.word	0x00000000
        /*0608*/ 	.short	0x0101
        /*060a*/ 	.byte	0x27
	.zero		1


	//   ....[80]....
        /*060c*/ 	.word	0x00004c40
        /*0610*/ 	.word	0x000000ff
        /*0614*/ 	.word	0x00000080
        /*0618*/ 	.short	0x010a
        /*061a*/ 	.byte	0x15
	.zero		1


	//   ....[81]....
        /*061c*/ 	.word	0x00004d80
        /*0620*/ 	.word	0x000000ff
        /*0624*/ 	.word	0x00000060
        /*0628*/ 	.short	0x010b
        /*062a*/ 	.byte	0x15
	.zero		1


	//   ....[82]....
        /*062c*/ 	.word	0x00004d90
        /*0630*/ 	.word	0x000000ff
        /*0634*/ 	.word	0x00000000
        /*0638*/ 	.short	0x0101
        /*063a*/ 	.byte	0x26
	.zero		1


	//   ....[83]....
        /*063c*/ 	.word	0x00004da0
        /*0640*/ 	.word	0x000000ff
        /*0644*/ 	.word	0x00000088
        /*0648*/ 	.short	0x010a
        /*064a*/ 	.byte	0x15
	.zero		1


	//   ....[84]....
        /*064c*/ 	.word	0x00004fa0
        /*0650*/ 	.word	0x000000ff
        /*0654*/ 	.word	0x00000068
        /*0658*/ 	.short	0x010b
        /*065a*/ 	.byte	0x15
	.zero		1


	//   ....[85]....
        /*065c*/ 	.word	0x00004fb0
        /*0660*/ 	.word	0x000000ff
        /*0664*/ 	.word	0x00000000
        /*0668*/ 	.short	0x0101
        /*066a*/ 	.byte	0x25
	.zero		1


	//   ....[86]....
        /*066c*/ 	.word	0x00004fe0
        /*0670*/ 	.word	0x000000ff
        /*0674*/ 	.word	0x00000070
        /*0678*/ 	.short	0x010a
        /*067a*/ 	.byte	0x15
	.zero		1


	//   ....[87]....
        /*067c*/ 	.word	0x00005000
        /*0680*/ 	.word	0x000000ff
        /*0684*/ 	.word	0x00000078
        /*0688*/ 	.short	0x010a
        /*068a*/ 	.byte	0x15
	.zero		1


	//   ....[88]....
        /*068c*/ 	.word	0x00005020
        /*0690*/ 	.word	0x000000ff
        /*0694*/ 	.word	0x00000080
        /*0698*/ 	.short	0x010a
        /*069a*/ 	.byte	0x15
	.zero		1


	//   ....[89]....
        /*069c*/ 	.word	0x00005060
        /*06a0*/ 	.word	0x00000000
        /*06a4*/ 	.word	0x00000088
        /*06a8*/ 	.short	0x010a
        /*06aa*/ 	.byte	0xff
	.zero		1


	//   ....[90]....
        /*06ac*/ 	.word	0x000053a0
        /*06b0*/ 	.word	0x00000003
        /*06b4*/ 	.word	0x000000a0
        /*06b8*/ 	.short	0x010a
        /*06ba*/ 	.byte	0xff
	.zero		1


	//   ....[91]....
        /*06bc*/ 	.word	0x00005520
        /*06c0*/ 	.word	0x00000000
        /*06c4*/ 	.word	0x00000000
        /*06c8*/ 	.short	0x0101
        /*06ca*/ 	.byte	0xff
	.zero		1


	//   ....[92]....
        /*06cc*/ 	.word	0x00006040
        /*06d0*/ 	.word	0x000000ff
        /*06d4*/ 	.word	0x00000050
        /*06d8*/ 	.short	0x010a
        /*06da*/ 	.byte	0x2c
	.zero		1


	//   ....[93]....
        /*06dc*/ 	.word	0x00006080
        /*06e0*/ 	.word	0x0000001a
        /*06e4*/ 	.word	0x000000c0
        /*06e8*/ 	.short	0x010a
        /*06ea*/ 	.byte	0xff
	.zero		1


	//   ....[94]....
        /*06ec*/ 	.word	0x00006190
        /*06f0*/ 	.word	0x000000ff
        /*06f4*/ 	.word	0x00000050
        /*06f8*/ 	.short	0x010a
        /*06fa*/ 	.byte	0x2c
	.zero		1


	//   ....[95]....
        /*06fc*/ 	.word	0x00006270
        /*0700*/ 	.word	0x0000001a
        /*0704*/ 	.word	0x000000c0
        /*0708*/ 	.short	0x010a
        /*070a*/ 	.byte	0xff
	.zero		1


	//   ....[96]....
        /*070c*/ 	.word	0x000069a0
        /*0710*/ 	.word	0x00000000
        /*0714*/ 	.word	0x00000000
        /*0718*/ 	.short	0x0101
        /*071a*/ 	.byte	0xff
	.zero		1


	//   ....[97]....
        /*071c*/ 	.word	0x000069b0
        /*0720*/ 	.word	0x00000004
        /*0724*/ 	.word	0x00000050
        /*0728*/ 	.short	0x010a
        /*072a*/ 	.byte	0xff
	.zero		1


	//   ....[98]....
        /*072c*/ 	.word	0x00006a70
        /*0730*/ 	.word	0x00000004
        /*0734*/ 	.word	0x00000050
        /*0738*/ 	.short	0x010a
        /*073a*/ 	.byte	0xff
	.zero		1


	//   ....[99]....
        /*073c*/ 	.word	0x00007230
        /*0740*/ 	.word	0x00000000
        /*0744*/ 	.word	0x00000000
        /*0748*/ 	.short	0x0101
        /*074a*/ 	.byte	0xff
	.zero		1


	//   ....[100]....
        /*074c*/ 	.word	0x00007250
        /*0750*/ 	.word	0x00000002
        /*0754*/ 	.word	0x00000050
        /*0758*/ 	.short	0x010a
        /*075a*/ 	.byte	0xff
	.zero		1


	//   ....[101]....
        /*075c*/ 	.word	0x00007300
        /*0760*/ 	.word	0x00000002
        /*0764*/ 	.word	0x00000050
        /*0768*/ 	.short	0x010a
        /*076a*/ 	.byte	0xff
	.zero		1


	//   ....[102]....
        /*076c*/ 	.word	0x00007ab0
        /*0770*/ 	.word	0x00000000
        /*0774*/ 	.word	0x00000000
        /*0778*/ 	.short	0x0101
        /*077a*/ 	.byte	0xff
	.zero		1


	//   ....[103]....
        /*077c*/ 	.word	0x00007ad0
        /*0780*/ 	.word	0x00000003
        /*0784*/ 	.word	0x00000050
        /*0788*/ 	.short	0x010a
        /*078a*/ 	.byte	0xff
	.zero		1


	//   ....[104]....
        /*078c*/ 	.word	0x00007b80
        /*0790*/ 	.word	0x00000003
        /*0794*/ 	.word	0x00000050
        /*0798*/ 	.short	0x010a
        /*079a*/ 	.byte	0xff
	.zero		1


	//   ....[105]....
        /*079c*/ 	.word	0x00007f90
        /*07a0*/ 	.word	0x000000ff
        /*07a4*/ 	.word	0x00000000
        /*07a8*/ 	.short	0x0101
        /*07aa*/ 	.byte	0x04
	.zero		1


	//   ....[106]....
        /*07ac*/ 	.word	0x000083a0
        /*07b0*/ 	.word	0x00000000
        /*07b4*/ 	.word	0x00000000
        /*07b8*/ 	.short	0x0101
        /*07ba*/ 	.byte	0xff
	.zero		1


	//   ....[107]....
        /*07bc*/ 	.word	0x00008650
        /*07c0*/ 	.word	0x000000ff
        /*07c4*/ 	.word	0x00000000
        /*07c8*/ 	.short	0x0101
        /*07ca*/ 	.byte	0x04
	.zero		1


	//   ....[108]....
        /*07cc*/ 	.word	0x00008670
        /*07d0*/ 	.word	0x00000000
        /*07d4*/ 	.word	0x00000110
        /*07d8*/ 	.short	0x010a
        /*07da*/ 	.byte	0xff
	.zero		1


	//   ....[109]....
        /*07dc*/ 	.word	0x000086d0
        /*07e0*/ 	.word	0x00000000
        /*07e4*/ 	.word	0x00000028
        /*07e8*/ 	.short	0x010a
        /*07ea*/ 	.byte	0xff
	.zero		1


	//   ....[110]....
        /*07ec*/ 	.word	0x00008730
        /*07f0*/ 	.word	0x00000000
        /*07f4*/ 	.word	0x00000028
        /*07f8*/ 	.short	0x010a
        /*07fa*/ 	.byte	0xff
	.zero		1


	//   ....[111]....
        /*07fc*/ 	.word	0x00008780
        /*0800*/ 	.word	0x00000003
        /*0804*/ 	.word	0x000000a0
        /*0808*/ 	.short	0x010a
        /*080a*/ 	.byte	0xff
	.zero		1


	//   ....[112]....
        /*080c*/ 	.word	0x000087e0
        /*0810*/ 	.word	0x00000000
        /*0814*/ 	.word	0x00000000
        /*0818*/ 	.short	0x010a
        /*081a*/ 	.byte	0xff
	.zero		1


	//   ....[113]....
        /*081c*/ 	.word	0x00008840
        /*0820*/ 	.word	0x00000000
        /*0824*/ 	.word	0x00000000
        /*0828*/ 	.short	0x010a
        /*082a*/ 	.byte	0xff
	.zero		1


	//   ....[114]....
        /*082c*/ 	.word	0x000088a0
        /*0830*/ 	.word	0x00000000
        /*0834*/ 	.word	0x00000000
        /*0838*/ 	.short	0x010a
        /*083a*/ 	.byte	0xff
	.zero		1


	//   ....[115]....
        /*083c*/ 	.word	0x00008900
        /*0840*/ 	.word	0x00000000
        /*0844*/ 	.word	0x00000000
        /*0848*/ 	.short	0x010a
        /*084a*/ 	.byte	0xff
	.zero		1


	//   ....[116]....
        /*084c*/ 	.word	0x00008950
        /*0850*/ 	.word	0x00000002
        /*0854*/ 	.word	0x00000100
        /*0858*/ 	.short	0x010a
        /*085a*/ 	.byte	0xff
	.zero		1


	//   ....[117]....
        /*085c*/ 	.word	0x000089b0
        /*0860*/ 	.word	0x00000002
        /*0864*/ 	.word	0x000000b0
        /*0868*/ 	.short	0x010a
        /*086a*/ 	.byte	0xff
	.zero		1


	//   ....[118]....
        /*086c*/ 	.word	0x00008a00
        /*0870*/ 	.word	0x00000002
        /*0874*/ 	.word	0x000000a0
        /*0878*/ 	.short	0x010a
        /*087a*/ 	.byte	0xff
	.zero		1


	//   ....[119]....
        /*087c*/ 	.word	0x00008a60
        /*0880*/ 	.word	0x00000000
        /*0884*/ 	.word	0x000000b0
        /*0888*/ 	.short	0x010a
        /*088a*/ 	.byte	0xff
	.zero		1


	//   ....[120]....
        /*088c*/ 	.word	0x00008ab0
        /*0890*/ 	.word	0x00000000
        /*0894*/ 	.word	0x000000a0
        /*0898*/ 	.short	0x010a
        /*089a*/ 	.byte	0xff
	.zero		1


	//   ....[121]....
        /*089c*/ 	.word	0x00008b10
        /*08a0*/ 	.word	0x00000002
        /*08a4*/ 	.word	0x000000e0
        /*08a8*/ 	.short	0x010a
        /*08aa*/ 	.byte	0xff
	.zero		1


	//   ....[122]....
        /*08ac*/ 	.word	0x00008b70
        /*08b0*/ 	.word	0x00000000
        /*08b4*/ 	.word	0x00000000
        /*08b8*/ 	.short	0x010a
        /*08ba*/ 	.byte	0xff
	.zero		1


	//   ....[123]....
        /*08bc*/ 	.word	0x00008bd0
        /*08c0*/ 	.word	0x00000000
        /*08c4*/ 	.word	0x00000000
        /*08c8*/ 	.short	0x010a
        /*08ca*/ 	.byte	0xff
	.zero		1


	//   ....[124]....
        /*08cc*/ 	.word	0x00008c30
        /*08d0*/ 	.word	0x00000000
        /*08d4*/ 	.word	0x00000000
        /*08d8*/ 	.short	0x010a
        /*08da*/ 	.byte	0xff
	.zero		1


	//   ....[125]....
        /*08dc*/ 	.word	0x00008c90
        /*08e0*/ 	.word	0x00000000
        /*08e4*/ 	.word	0x00000000
        /*08e8*/ 	.short	0x010a
        /*08ea*/ 	.byte	0xff
	.zero		1


	//   ....[126]....
        /*08ec*/ 	.word	0x00008cf0
        /*08f0*/ 	.word	0x00000000
        /*08f4*/ 	.word	0x00000000
        /*08f8*/ 	.short	0x010a
        /*08fa*/ 	.byte	0xff
	.zero		1


	//   ....[127]....
        /*08fc*/ 	.word	0x00008d40
        /*0900*/ 	.word	0x0000000c
        /*0904*/ 	.word	0x000000a0
        /*0908*/ 	.short	0x010a
        /*090a*/ 	.byte	0xff
	.zero		1


	//   ....[128]....
        /*090c*/ 	.word	0x00008da0
        /*0910*/ 	.word	0x00000000
        /*0914*/ 	.word	0x00000098
        /*0918*/ 	.short	0x010a
        /*091a*/ 	.byte	0xff
	.zero		1


	//   ....[129]....
        /*091c*/ 	.word	0x00008e00
        /*0920*/ 	.word	0x00000000
        /*0924*/ 	.word	0x00000070
        /*0928*/ 	.short	0x010a
        /*092a*/ 	.byte	0xff
	.zero		1


	//   ....[130]....
        /*092c*/ 	.word	0x00008e60
        /*0930*/ 	.word	0x00000000
        /*0934*/ 	.word	0x00000078
        /*0938*/ 	.short	0x010a
        /*093a*/ 	.byte	0xff
	.zero		1


	//   ....[131]....
        /*093c*/ 	.word	0x00008ec0
        /*0940*/ 	.word	0x00000000
        /*0944*/ 	.word	0x00000080
        /*0948*/ 	.short	0x010a
        /*094a*/ 	.byte	0xff
	.zero		1


	//   ....[132]....
        /*094c*/ 	.word	0x00008f20
        /*0950*/ 	.word	0x00000000
        /*0954*/ 	.word	0x00000088
        /*0958*/ 	.short	0x010a
        /*095a*/ 	.byte	0xff
	.zero		1


	//   ....[133]....
        /*095c*/ 	.word	0x00008f80
        /*0960*/ 	.word	0x00000000
        /*0964*/ 	.word	0x00000070
        /*0968*/ 	.short	0x010a
        /*096a*/ 	.byte	0xff
	.zero		1


	//   ....[134]....
        /*096c*/ 	.word	0x00008fe0
        /*0970*/ 	.word	0x00000000
        /*0974*/ 	.word	0x00000078
        /*0978*/ 	.short	0x010a
        /*097a*/ 	.byte	0xff
	.zero		1


	//   ....[135]....
        /*097c*/ 	.word	0x00009040
        /*0980*/ 	.word	0x00000000
        /*0984*/ 	.word	0x00000080
        /*0988*/ 	.short	0x010a
        /*098a*/ 	.byte	0xff
	.zero		1


	//   ....[136]....
        /*098c*/ 	.word	0x00009090
        /*0990*/ 	.word	0x00000003
        /*0994*/ 	.word	0x000000a0
        /*0998*/ 	.short	0x010a
        /*099a*/ 	.byte	0xff
	.zero		1


	//   ....[137]....
        /*099c*/ 	.word	0x000090f0
        /*09a0*/ 	.word	0x00000000
        /*09a4*/ 	.word	0x00000050
        /*09a8*/ 	.short	0x010a
        /*09aa*/ 	.byte	0xff
	.zero		1


	//   ....[138]....
        /*09ac*/ 	.word	0x00009140
        /*09b0*/ 	.word	0x0000001a
        /*09b4*/ 	.word	0x000000c0
        /*09b8*/ 	.short	0x010a
        /*09ba*/ 	.byte	0xff
	.zero		1


	//   ....[139]....
        /*09bc*/ 	.word	0x00009190
        /*09c0*/ 	.word	0x00000004
        /*09c4*/ 	.word	0x00000050
        /*09c8*/ 	.short	0x010a
        /*09ca*/ 	.byte	0xff
	.zero		1


	//   ....[140]....
        /*09cc*/ 	.word	0x000091e0
        /*09d0*/ 	.word	0x00000002
        /*09d4*/ 	.word	0x00000050
        /*09d8*/ 	.short	0x010a
        /*09da*/ 	.byte	0xff
	.zero		1


	//   ....[141]....
        /*09dc*/ 	.word	0x00009230
        /*09e0*/ 	.word	0x00000003
        /*09e4*/ 	.word	0x00000050
        /*09e8*/ 	.short	0x010a
        /*09ea*/ 	.byte	0xff
	.zero		1


	//----- nvinfo : EIATTR_NUM_MBARRIERS
	.align		4
.L_47:
        /*09ec*/ 	.byte	0x03, 0x38
        /*09ee*/ 	.short	0x0024


	//----- nvinfo : EIATTR_EXIT_INSTR_OFFSETS
	.align		4
        /*09f0*/ 	.byte	0x04, 0x1c
        /*09f2*/ 	.short	(.L_49 - .L_48)


	//   ....[0]....
.L_48:
        /*09f4*/ 	.word	0x00002a20


	//   ....[1]....
        /*09f8*/ 	.word	0x00002f30


	//   ....[2]....
        /*09fc*/ 	.word	0x00002f90


	//   ....[3]....
        /*0a00*/ 	.word	0x00003f10


	//   ....[4]....
        /*0a04*/ 	.word	0x00005090


	//   ....[5]....
        /*0a08*/ 	.word	0x000050d0


	//   ....[6]....
        /*0a0c*/ 	.word	0x00008530


	//   ....[7]....
        /*0a10*/ 	.word	0x000085b0


	//   ....[8]....
        /*0a14*/ 	.word	0x000085e0


	//   ....[9]....
        /*0a18*/ 	.word	0x00008660


	//----- nvinfo : EIATTR_MAX_THREADS
	.align		4
.L_49:
        /*0a1c*/ 	.byte	0x04, 0x05
        /*0a1e*/ 	.short	(.L_51 - .L_50)
.L_50:
        /*0a20*/ 	.word	0x00000100
        /*0a24*/ 	.word	0x00000001
        /*0a28*/ 	.word	0x00000001


	//----- nvinfo : EIATTR_CRS_STACK_SIZE
	.align		4
.L_51:
        /*0a2c*/ 	.byte	0x04, 0x1e
        /*0a2e*/ 	.short	(.L_53 - .L_52)
.L_52:
        /*0a30*/ 	.word	0x00000000


	//----- nvinfo : EIATTR_CBANK_PARAM_SIZE
	.align		4
.L_53:
        /*0a34*/ 	.byte	0x03, 0x19
        /*0a36*/ 	.short	0x0800


	//----- nvinfo : EIATTR_PARAM_CBANK
	.align		4
        /*0a38*/ 	.byte	0x04, 0x0a
        /*0a3a*/ 	.short	(.L_55 - .L_54)
	.align		4
.L_54:
        /*0a3c*/ 	.word	index@(.nv.constant0._ZN7cutlass13device_kernelINS_4gemm6kernel13GemmUniversalIN4cute5tupleIJiiiiEEENS1_10collective13CollectiveMmaINS1_35MainloopSm100TmaUmmaWarpSpecializedILi5ELi2ELi4ENS5_IJNS4_1CILi1EEENSA_ILi2EEESB_EEEEENS5_IJNSA_ILi64EEENSA_ILi128EEESF_EEENS_10bfloat16_tENS5_IJlSB_lEEESI_SJ_NS4_8TiledMMAINS4_8MMA_AtomIJNS4_20SM100_MMA_F16BF16_SSISI_SI_fLi64ELi128ELNS4_4UMMA5MajorE0ELSO_0ELNSN_7ScaleInE0ELSP_0EEEEEENS4_6LayoutINS5_IJSB_SB_SB_EEENS5_IJNSA_ILi0EEESU_SU_EEEEENS5_IJNS4_10UnderscoreESX_SX_EEEEENS4_23SM90_TMA_LOAD_MULTICASTENS4_14ComposedLayoutINS4_7SwizzleILi3ELi4ELi3EEENS4_18smem_ptr_flag_bitsILi16EEENSS_INS5_IJNSA_ILi8EEESF_EEENS5_IJSF_SB_EEEEEEEvNS4_8identityENS4_13SM90_TMA_LOADES1A_vS1B_EENS_8epilogue10collective18CollectiveEpilogueINS1E_23Sm100TmaWarpSpecializedILi4ELi2ELi16ELb1ELb0EEEJSH_NS5_IJNSS_ISF_SB_EENSS_INSA_ILi32EEESB_EEEEESI_SJ_SI_SJ_NS1E_6fusion15FusionCallbacksIS1I_NS1N_17LinearCombinationISI_fSI_fLNS_15FloatRoundStyleE2EEESH_S1M_JEEENS4_5SM1004TMEM4LOAD26SM100_TMEM_LOAD_16dp256b4xES1C_NS11_INS12_ILi2ELi4ELi3EEES15_NSS_INS5_IJS16_S1K_EEENS5_IJS1K_SB_EEEEEEENS4_17SM75_U32x4_LDSM_NENS4_14SM90_TMA_STOREES21_NS4_17SM90_U32x4_STSM_NENS4_39AutoVectorizingCopyWithAssumedAlignmentILi128EEEEEEvvEEEEvNT_6ParamsE)
        /*0a40*/ 	.short	0x0380
        /*0a42*/ 	.short	0x0800


	//----- nvinfo : EIATTR_SW_WAR
	.align		4
.L_55:
        /*0a44*/ 	.byte	0x04, 0x36
        /*0a46*/ 	.short	(.L_57 - .L_56)
.L_56:
        /*0a48*/ 	.word	0x00000008
.L_57:


//--------------------- .nv.callgraph             --------------------------
	.section	.nv.callgraph,"",@"SHT_CUDA_CALLGRAPH"
	.align	4
	.sectionentsize	8
	.align		4
        /*0000*/ 	.word	0x00000000
	.align		4
        /*0004*/ 	.word	0xffffffff
	.align		4
        /*0008*/ 	.word	index@(_ZN7cutlass13device_kernelINS_4gemm6kernel13GemmUniversalIN4cute5tupleIJiiiiEEENS1_10collective13CollectiveMmaINS1_35MainloopSm100TmaUmmaWarpSpecializedILi5ELi2ELi4ENS5_IJNS4_1CILi1EEENSA_ILi2EEESB_EEEEENS5_IJNSA_ILi64EEENSA_ILi128EEESF_EEENS_10bfloat16_tENS5_IJlSB_lEEESI_SJ_NS4_8TiledMMAINS4_8MMA_AtomIJNS4_20SM100_MMA_F16BF16_SSISI_SI_fLi64ELi128ELNS4_4UMMA5MajorE0ELSO_0ELNSN_7ScaleInE0ELSP_0EEEEEENS4_6LayoutINS5_IJSB_SB_SB_EEENS5_IJNSA_ILi0EEESU_SU_EEEEENS5_IJNS4_10UnderscoreESX_SX_EEEEENS4_23SM90_TMA_LOAD_MULTICASTENS4_14ComposedLayoutINS4_7SwizzleILi3ELi4ELi3EEENS4_18smem_ptr_flag_bitsILi16EEENSS_INS5_IJNSA_ILi8EEESF_EEENS5_IJSF_SB_EEEEEEEvNS4_8identityENS4_13SM90_TMA_LOADES1A_vS1B_EENS_8epilogue10collective18CollectiveEpilogueINS1E_23Sm100TmaWarpSpecializedILi4ELi2ELi16ELb1ELb0EEEJSH_NS5_IJNSS_ISF_SB_EENSS_INSA_ILi32EEESB_EEEEESI_SJ_SI_SJ_NS1E_6fusion15FusionCallbacksIS1I_NS1N_17LinearCombinationISI_fSI_fLNS_15FloatRoundStyleE2EEESH_S1M_JEEENS4_5SM1004TMEM4LOAD26SM100_TMEM_LOAD_16dp256b4xES1C_NS11_INS12_ILi2ELi4ELi3EEES15_NSS_INS5_IJS16_S1K_EEENS5_IJS1K_SB_EEEEEEENS4_17SM75_U32x4_LDSM_NENS4_14SM90_TMA_STOREES21_NS4_17SM90_U32x4_STSM_NENS4_39AutoVectorizingCopyWithAssumedAlignmentILi128EEEEEEvvEEEEvNT_6ParamsE)
	.align		4
        /*000c*/ 	.word	index@(__assertfail)
	.align		4
        /*0010*/ 	.word	0x00000000
	.align		4
        /*0014*/ 	.word	0xfffffffe
	.align		4
        /*0018*/ 	.word	0x00000000
	.align		4
        /*001c*/ 	.word	0xfffffffd
	.align		4
        /*0020*/ 	.word	0x00000000
	.align		4
        /*0024*/ 	.word	0xfffffffc


//--------------------- .nv.constant4             --------------------------
	.section	.nv.constant4,"a",@progbits
	.align	8
	.align		8
.nv.constant4:
        /*0000*/ 	.dword	__assertfail
	.align		8
        /*0008*/ 	.dword	__unnamed_1
	.align		8
        /*0010*/ 	.dword	__unnamed_2
	.align		8
        /*0018*/ 	.dword	_ZN39_INTERNAL_6a0769fd_4_k_cu_a4a451bd_85904cuda3std3__45__cpo5beginE
	.align		8
        /*0020*/ 	.dword	_ZN39_INTERNAL_6a0769fd_4_k_cu_a4a451bd_85904cuda3std3__45__cpo3endE
	.align		8
        /*0028*/ 	.dword	_ZN39_INTERNAL_6a0769fd_4_k_cu_a4a451bd_85904cuda3std3__45__cpo6cbeginE
	.align		8
        /*0030*/ 	.dword	_ZN39_INTERNAL_6a0769fd_4_k_cu_a4a451bd_85904cuda3std3__45__cpo4cendE
	.align		8
        /*0038*/ 	.dword	_ZN39_INTERNAL_6a0769fd_4_k_cu_a4a451bd_85904cuda3std3__441_GLOBAL__N__6a0769fd_4_k_cu_a4a451bd_85906ignoreE
	.align		8
        /*0040*/ 	.dword	_ZN39_INTERNAL_6a0769fd_4_k_cu_a4a451bd_85904cuda3std3__419piecewise_constructE
	.align		8
        /*0048*/ 	.dword	_ZN39_INTERNAL_6a0769fd_4_k_cu_a4a451bd_85904cuda3std3__48in_placeE
	.align		8
        /*0050*/ 	.dword	_ZN39_INTERNAL_6a0769fd_4_k_cu_a4a451bd_85904cuda3std6ranges3__45__cpo4swapE
	.align		8
        /*0058*/ 	.dword	_ZN39_INTERNAL_6a0769fd_4_k_cu_a4a451bd_85904cuda3std6ranges3__45__cpo9iter_moveE
	.align		8
        /*0060*/ 	.dword	_ZN39_INTERNAL_6a0769fd_4_k_cu_a4a451bd_85904cute7productE
	.align		8
        /*0068*/ 	.dword	_ZN39_INTERNAL_6a0769fd_4_k_cu_a4a451bd_85904cute1_E
	.align		8
        /*0070*/ 	.dword	$str$25
	.align		8
        /*0078*/ 	.dword	$str$26
	.align		8
        /*0080*/ 	.dword	$str$27
	.align		8
        /*0088*/ 	.dword	$str$28


//--------------------- .text._ZN7cutlass13device_kernelINS_4gemm6kernel13GemmUniversalIN4cute5tupleIJiiiiEEENS1_10collective13CollectiveMmaINS1_35MainloopSm100TmaUmmaWarpSpecializedILi5ELi2ELi4ENS5_IJNS4_1CILi1EEENSA_ILi2EEESB_EEEEENS5_IJNSA_ILi64EEENSA_ILi128EEESF_EEENS_10bfloat16_tENS5_IJlSB_lEEESI_SJ_NS4_8TiledMMAINS4_8MMA_AtomIJNS4_20SM100_MMA_F16BF16_SSISI_SI_fLi64ELi128ELNS4_4UMMA5MajorE0ELSO_0ELNSN_7ScaleInE0ELSP_0EEEEEENS4_6LayoutINS5_IJSB_SB_SB_EEENS5_IJNSA_ILi0EEESU_SU_EEEEENS5_IJNS4_10UnderscoreESX_SX_EEEEENS4_23SM90_TMA_LOAD_MULTICASTENS4_14ComposedLayoutINS4_7SwizzleILi3ELi4ELi3EEENS4_18smem_ptr_flag_bitsILi16EEENSS_INS5_IJNSA_ILi8EEESF_EEENS5_IJSF_SB_EEEEEEEvNS4_8identityENS4_13SM90_TMA_LOADES1A_vS1B_EENS_8epilogue10collective18CollectiveEpilogueINS1E_23Sm100TmaWarpSpecializedILi4ELi2ELi16ELb1ELb0EEEJSH_NS5_IJNSS_ISF_SB_EENSS_INSA_ILi32EEESB_EEEEESI_SJ_SI_SJ_NS1E_6fusion15FusionCallbacksIS1I_NS1N_17LinearCombinationISI_fSI_fLNS_15FloatRoundStyleE2EEESH_S1M_JEEENS4_5SM1004TMEM4LOAD26SM100_TMEM_LOAD_16dp256b4xES1C_NS11_INS12_ILi2ELi4ELi3EEES15_NSS_INS5_IJS16_S1K_EEENS5_IJS1K_SB_EEEEEEENS4_17SM75_U32x4_LDSM_NENS4_14SM90_TMA_STOREES21_NS4_17SM90_U32x4_STSM_NENS4_39AutoVectorizingCopyWithAssumedAlignmentILi128EEEEEEvvEEEEvNT_6ParamsE --------------------------
	.section	.text._ZN7cutlass13device_kernelINS_4gemm6kernel13GemmUniversalIN4cute5tupleIJiiiiEEENS1_10collective13CollectiveMmaINS1_35MainloopSm100TmaUmmaWarpSpecializedILi5ELi2ELi4ENS5_IJNS4_1CILi1EEENSA_ILi2EEESB_EEEEENS5_IJNSA_ILi64EEENSA_ILi128EEESF_EEENS_10bfloat16_tENS5_IJlSB_lEEESI_SJ_NS4_8TiledMMAINS4_8MMA_AtomIJNS4_20SM100_MMA_F16BF16_SSISI_SI_fLi64ELi128ELNS4_4UMMA5MajorE0ELSO_0ELNSN_7ScaleInE0ELSP_0EEEEEENS4_6LayoutINS5_IJSB_SB_SB_EEENS5_IJNSA_ILi0EEESU_SU_EEEEENS5_IJNS4_10UnderscoreESX_SX_EEEEENS4_23SM90_TMA_LOAD_MULTICASTENS4_14ComposedLayoutINS4_7SwizzleILi3ELi4ELi3EEENS4_18smem_ptr_flag_bitsILi16EEENSS_INS5_IJNSA_ILi8EEESF_EEENS5_IJSF_SB_EEEEEEEvNS4_8identityENS4_13SM90_TMA_LOADES1A_vS1B_EENS_8epilogue10collective18CollectiveEpilogueINS1E_23Sm100TmaWarpSpecializedILi4ELi2ELi16ELb1ELb0EEEJSH_NS5_IJNSS_ISF_SB_EENSS_INSA_ILi32EEESB_EEEEESI_SJ_SI_SJ_NS1E_6fusion15FusionCallbacksIS1I_NS1N_17LinearCombinationISI_fSI_fLNS_15FloatRoundStyleE2EEESH_S1M_JEEENS4_5SM1004TMEM4LOAD26SM100_TMEM_LOAD_16dp256b4xES1C_NS11_INS12_ILi2ELi4ELi3EEES15_NSS_INS5_IJS16_S1K_EEENS5_IJS1K_SB_EEEEEEENS4_17SM75_U32x4_LDSM_NENS4_14SM90_TMA_STOREES21_NS4_17SM90_U32x4_STSM_NENS4_39AutoVectorizingCopyWithAssumedAlignmentILi128EEEEEEvvEEEEvNT_6ParamsE,"ax",@progbits
	.align	128
.text._ZN7cutlass13device_kernelINS_4gemm6kernel13GemmUniversalIN4cute5tupleIJiiiiEEENS1_10collective13CollectiveMmaINS1_35MainloopSm100TmaUmmaWarpSpecializedILi5ELi2ELi4ENS5_IJNS4_1CILi1EEENSA_ILi2EEESB_EEEEENS5_IJNSA_ILi64EEENSA_ILi128EEESF_EEENS_10bfloat16_tENS5_IJlSB_lEEESI_SJ_NS4_8TiledMMAINS4_8MMA_AtomIJNS4_20SM100_MMA_F16BF16_SSISI_SI_fLi64ELi128ELNS4_4UMMA5MajorE0ELSO_0ELNSN_7ScaleInE0ELSP_0EEEEEENS4_6LayoutINS5_IJSB_SB_SB_EEENS5_IJNSA_ILi0EEESU_SU_EEEEENS5_IJNS4_10UnderscoreESX_SX_EEEEENS4_23SM90_TMA_LOAD_MULTICASTENS4_14ComposedLayoutINS4_7SwizzleILi3ELi4ELi3EEENS4_18smem_ptr_flag_bitsILi16EEENSS_INS5_IJNSA_ILi8EEESF_EEENS5_IJSF_SB_EEEEEEEvNS4_8identityENS4_13SM90_TMA_LOADES1A_vS1B_EENS_8epilogue10collective18CollectiveEpilogueINS1E_23Sm100TmaWarpSpecializedILi4ELi2ELi16ELb1ELb0EEEJSH_NS5_IJNSS_ISF_SB_EENSS_INSA_ILi32EEESB_EEEEESI_SJ_SI_SJ_NS1E_6fusion15FusionCallbacksIS1I_NS1N_17LinearCombinationISI_fSI_fLNS_15FloatRoundStyleE2EEESH_S1M_JEEENS4_5SM1004TMEM4LOAD26SM100_TMEM_LOAD_16dp256b4xES1C_NS11_INS12_ILi2ELi4ELi3EEES15_NSS_INS5_IJS16_S1K_EEENS5_IJS1K_SB_EEEEEEENS4_17SM75_U32x4_LDSM_NENS4_14SM90_TMA_STOREES21_NS4_17SM90_U32x4_STSM_NENS4_39AutoVectorizingCopyWithAssumedAlignmentILi128EEEEEEvvEEEEvNT_6ParamsE:
        .type           _ZN7cutlass13device_kernelINS_4gemm6kernel13GemmUniversalIN4cute5tupleIJiiiiEEENS1_10collective13CollectiveMmaINS1_35MainloopSm100TmaUmmaWarpSpecializedILi5ELi2ELi4ENS5_IJNS4_1CILi1EEENSA_ILi2EEESB_EEEEENS5_IJNSA_ILi64EEENSA_ILi128EEESF_EEENS_10bfloat16_tENS5_IJlSB_lEEESI_SJ_NS4_8TiledMMAINS4_8MMA_AtomIJNS4_20SM100_MMA_F16BF16_SSISI_SI_fLi64ELi128ELNS4_4UMMA5MajorE0ELSO_0ELNSN_7ScaleInE0ELSP_0EEEEEENS4_6LayoutINS5_IJSB_SB_SB_EEENS5_IJNSA_ILi0EEESU_SU_EEEEENS5_IJNS4_10UnderscoreESX_SX_EEEEENS4_23SM90_TMA_LOAD_MULTICASTENS4_14ComposedLayoutINS4_7SwizzleILi3ELi4ELi3EEENS4_18smem_ptr_flag_bitsILi16EEENSS_INS5_IJNSA_ILi8EEESF_EEENS5_IJSF_SB_EEEEEEEvNS4_8identityENS4_13SM90_TMA_LOADES1A_vS1B_EENS_8epilogue10collective18CollectiveEpilogueINS1E_23Sm100TmaWarpSpecializedILi4ELi2ELi16ELb1ELb0EEEJSH_NS5_IJNSS_ISF_SB_EENSS_INSA_ILi32EEESB_EEEEESI_SJ_SI_SJ_NS1E_6fusion15FusionCallbacksIS1I_NS1N_17LinearCombinationISI_fSI_fLNS_15FloatRoundStyleE2EEESH_S1M_JEEENS4_5SM1004TMEM4LOAD26SM100_TMEM_LOAD_16dp256b4xES1C_NS11_INS12_ILi2ELi4ELi3EEES15_NSS_INS5_IJS16_S1K_EEENS5_IJS1K_SB_EEEEEEENS4_17SM75_U32x4_LDSM_NENS4_14SM90_TMA_STOREES21_NS4_17SM90_U32x4_STSM_NENS4_39AutoVectorizingCopyWithAssumedAlignmentILi128EEEEEEvvEEEEvNT_6ParamsE,@function
        .size           _ZN7cutlass13device_kernelINS_4gemm6kernel13GemmUniversalIN4cute5tupleIJiiiiEEENS1_10collective13CollectiveMmaINS1_35MainloopSm100TmaUmmaWarpSpecializedILi5ELi2ELi4ENS5_IJNS4_1CILi1EEENSA_ILi2EEESB_EEEEENS5_IJNSA_ILi64EEENSA_ILi128EEESF_EEENS_10bfloat16_tENS5_IJlSB_lEEESI_SJ_NS4_8TiledMMAINS4_8MMA_AtomIJNS4_20SM100_MMA_F16BF16_SSISI_SI_fLi64ELi128ELNS4_4UMMA5MajorE0ELSO_0ELNSN_7ScaleInE0ELSP_0EEEEEENS4_6LayoutINS5_IJSB_SB_SB_EEENS5_IJNSA_ILi0EEESU_SU_EEEEENS5_IJNS4_10UnderscoreESX_SX_EEEEENS4_23SM90_TMA_LOAD_MULTICASTENS4_14ComposedLayoutINS4_7SwizzleILi3ELi4ELi3EEENS4_18smem_ptr_flag_bitsILi16EEENSS_INS5_IJNSA_ILi8EEESF_EEENS5_IJSF_SB_EEEEEEEvNS4_8identityENS4_13SM90_TMA_LOADES1A_vS1B_EENS_8epilogue10collective18CollectiveEpilogueINS1E_23Sm100TmaWarpSpecializedILi4ELi2ELi16ELb1ELb0EEEJSH_NS5_IJNSS_ISF_SB_EENSS_INSA_ILi32EEESB_EEEEESI_SJ_SI_SJ_NS1E_6fusion15FusionCallbacksIS1I_NS1N_17LinearCombinationISI_fSI_fLNS_15FloatRoundStyleE2EEESH_S1M_JEEENS4_5SM1004TMEM4LOAD26SM100_TMEM_LOAD_16dp256b4xES1C_NS11_INS12_ILi2ELi4ELi3EEES15_NSS_INS5_IJS16_S1K_EEENS5_IJS1K_SB_EEEEEEENS4_17SM75_U32x4_LDSM_NENS4_14SM90_TMA_STOREES21_NS4_17SM90_U32x4_STSM_NENS4_39AutoVectorizingCopyWithAssumedAlignmentILi128EEEEEEvvEEEEvNT_6ParamsE,(.L_x_186 - _ZN7cutlass13device_kernelINS_4gemm6kernel13GemmUniversalIN4cute5tupleIJiiiiEEENS1_10collective13CollectiveMmaINS1_35MainloopSm100TmaUmmaWarpSpecializedILi5ELi2ELi4ENS5_IJNS4_1CILi1EEENSA_ILi2EEESB_EEEEENS5_IJNSA_ILi64EEENSA_ILi128EEESF_EEENS_10bfloat16_tENS5_IJlSB_lEEESI_SJ_NS4_8TiledMMAINS4_8MMA_AtomIJNS4_20SM100_MMA_F16BF16_SSISI_SI_fLi64ELi128ELNS4_4UMMA5MajorE0ELSO_0ELNSN_7ScaleInE0ELSP_0EEEEEENS4_6LayoutINS5_IJSB_SB_SB_EEENS5_IJNSA_ILi0EEESU_SU_EEEEENS5_IJNS4_10UnderscoreESX_SX_EEEEENS4_23SM90_TMA_LOAD_MULTICASTENS4_14ComposedLayoutINS4_7SwizzleILi3ELi4ELi3EEENS4_18smem_ptr_flag_bitsILi16EEENSS_INS5_IJNSA_ILi8EEESF_EEENS5_IJSF_SB_EEEEEEEvNS4_8identityENS4_13SM90_TMA_LOADES1A_vS1B_EENS_8epilogue10collective18CollectiveEpilogueINS1E_23Sm100TmaWarpSpecializedILi4ELi2ELi16ELb1ELb0EEEJSH_NS5_IJNSS_ISF_SB_EENSS_INSA_ILi32EEESB_EEEEESI_SJ_SI_SJ_NS1E_6fusion15FusionCallbacksIS1I_NS1N_17LinearCombinationISI_fSI_fLNS_15FloatRoundStyleE2EEESH_S1M_JEEENS4_5SM1004TMEM4LOAD26SM100_TMEM_LOAD_16dp256b4xES1C_NS11_INS12_ILi2ELi4ELi3EEES15_NSS_INS5_IJS16_S1K_EEENS5_IJS1K_SB_EEEEEEENS4_17SM75_U32x4_LDSM_NENS4_14SM90_TMA_STOREES21_NS4_17SM90_U32x4_STSM_NENS4_39AutoVectorizingCopyWithAssumedAlignmentILi128EEEEEEvvEEEEvNT_6ParamsE)
        .other          _ZN7cutlass13device_kernelINS_4gemm6kernel13GemmUniversalIN4cute5tupleIJiiiiEEENS1_10collective13CollectiveMmaINS1_35MainloopSm100TmaUmmaWarpSpecializedILi5ELi2ELi4ENS5_IJNS4_1CILi1EEENSA_ILi2EEESB_EEEEENS5_IJNSA_ILi64EEENSA_ILi128EEESF_EEENS_10bfloat16_tENS5_IJlSB_lEEESI_SJ_NS4_8TiledMMAINS4_8MMA_AtomIJNS4_20SM100_MMA_F16BF16_SSISI_SI_fLi64ELi128ELNS4_4UMMA5MajorE0ELSO_0ELNSN_7ScaleInE0ELSP_0EEEEEENS4_6LayoutINS5_IJSB_SB_SB_EEENS5_IJNSA_ILi0EEESU_SU_EEEEENS5_IJNS4_10UnderscoreESX_SX_EEEEENS4_23SM90_TMA_LOAD_MULTICASTENS4_14ComposedLayoutINS4_7SwizzleILi3ELi4ELi3EEENS4_18smem_ptr_flag_bitsILi16EEENSS_INS5_IJNSA_ILi8EEESF_EEENS5_IJSF_SB_EEEEEEEvNS4_8identityENS4_13SM90_TMA_LOADES1A_vS1B_EENS_8epilogue10collective18CollectiveEpilogueINS1E_23Sm100TmaWarpSpecializedILi4ELi2ELi16ELb1ELb0EEEJSH_NS5_IJNSS_ISF_SB_EENSS_INSA_ILi32EEESB_EEEEESI_SJ_SI_SJ_NS1E_6fusion15FusionCallbacksIS1I_NS1N_17LinearCombinationISI_fSI_fLNS_15FloatRoundStyleE2EEESH_S1M_JEEENS4_5SM1004TMEM4LOAD26SM100_TMEM_LOAD_16dp256b4xES1C_NS11_INS12_ILi2ELi4ELi3EEES15_NSS_INS5_IJS16_S1K_EEENS5_IJS1K_SB_EEEEEEENS4_17SM75_U32x4_LDSM_NENS4_14SM90_TMA_STOREES21_NS4_17SM90_U32x4_STSM_NENS4_39AutoVectorizingCopyWithAssumedAlignmentILi128EEEEEEvvEEEEvNT_6ParamsE,@"STO_CUDA_ENTRY STV_DEFAULT"
_ZN7cutlass13device_kernelINS_4gemm6kernel13GemmUniversalIN4cute5tupleIJiiiiEEENS1_10collective13CollectiveMmaINS1_35MainloopSm100TmaUmmaWarpSpecializedILi5ELi2ELi4ENS5_IJNS4_1CILi1EEENSA_ILi2EEESB_EEEEENS5_IJNSA_ILi64EEENSA_ILi128EEESF_EEENS_10bfloat16_tENS5_IJlSB_lEEESI_SJ_NS4_8TiledMMAINS4_8MMA_AtomIJNS4_20SM100_MMA_F16BF16_SSISI_SI_fLi64ELi128ELNS4_4UMMA5MajorE0ELSO_0ELNSN_7ScaleInE0ELSP_0EEEEEENS4_6LayoutINS5_IJSB_SB_SB_EEENS5_IJNSA_ILi0EEESU_SU_EEEEENS5_IJNS4_10UnderscoreESX_SX_EEEEENS4_23SM90_TMA_LOAD_MULTICASTENS4_14ComposedLayoutINS4_7SwizzleILi3ELi4ELi3EEENS4_18smem_ptr_flag_bitsILi16EEENSS_INS5_IJNSA_ILi8EEESF_EEENS5_IJSF_SB_EEEEEEEvNS4_8identityENS4_13SM90_TMA_LOADES1A_vS1B_EENS_8epilogue10collective18CollectiveEpilogueINS1E_23Sm100TmaWarpSpecializedILi4ELi2ELi16ELb1ELb0EEEJSH_NS5_IJNSS_ISF_SB_EENSS_INSA_ILi32EEESB_EEEEESI_SJ_SI_SJ_NS1E_6fusion15FusionCallbacksIS1I_NS1N_17LinearCombinationISI_fSI_fLNS_15FloatRoundStyleE2EEESH_S1M_JEEENS4_5SM1004TMEM4LOAD26SM100_TMEM_LOAD_16dp256b4xES1C_NS11_INS12_ILi2ELi4ELi3EEES15_NSS_INS5_IJS16_S1K_EEENS5_IJS1K_SB_EEEEEEENS4_17SM75_U32x4_LDSM_NENS4_14SM90_TMA_STOREES21_NS4_17SM90_U32x4_STSM_NENS4_39AutoVectorizingCopyWithAssumedAlignmentILi128EEEEEEvvEEEEvNT_6ParamsE:
[----:B------:R-:W1:Y:S01]  /*0000*/  LDC R1, c[0x0][0x37c] ;  /* 0x0000df00ff017b82 */ /* 0x000e620000000800 */
[----:B------:R-:W2:Y:S01]  /*0010*/  S2R R57, SR_TID.X ;  /* 0x0000000000397919 */ /* 0x000ea20000002100 */
[----:B------:R-:W3:Y:S01]  /*0020*/  LDCU.64 UR8, c[0x0][0x890] ;  /* 0x00011200ff0877ac */ /* 0x000ee20008000a00 */
[----:B------:R-:W-:Y:S02]  /*0030*/  PRMT R45, RZ, 0x7610, R45 ;  /* 0x00007610ff2d7816 */ /* 0x000fe4000000002d */
[----:B------:R-:W-:Y:S01]  /*0040*/  ELECT P3, URZ, PT ;  /* 0x0000000000ff782f */ /* 0x000fe20003860000 */
[----:B---3--:R-:W-:-:S04]  /*0050*/  UISETP.NE.U32.AND UP0, UPT, UR8, URZ, UPT ;  /* 0x000000ff0800728c */ /* 0x008fc8000bf05070 */
[----:B------:R-:W-:Y:S01]  /*0060*/  UISETP.NE.AND.EX UP0, UPT, UR9, URZ, UPT, UP0 ;  /* 0x000000ff0900728c */ /* 0x000fe2000bf05300 */
[----:B--2---:R-:W-:-:S05]  /*0070*/  SHF.R.U32.HI R46, RZ, 0x5, R57 ;  /* 0x00000005ff2e7819 */ /* 0x004fca0000011639 */
[----:B------:R-:W2:Y:S02]  /*0080*/  SHFL.IDX PT, R0, R46, RZ, 0x1f ;  /* 0x00001fff2e007589 */ /* 0x000ea400000e0000 */
[----:B--2---:R-:W-:Y:S01]  /*0090*/  R2UR UR17, R0 ;  /* 0x00000000001172ca */ /* 0x004fe200000e0000 */
[----:B-1----:R-:W-:-:S14]  /*00a0*/  BRA.U UP0, `(.L_x_0) ;  /* 0x0000000100307547 */ /* 0x002fdc000b800000 */
[----:B------:R-:W1:Y:S02]  /*00b0*/  LDCU.64 UR4, c[0x0][0x888] ;  /* 0x00011100ff0477ac */ /* 0x000e640008000a00 */
[----:B-1----:R-:W-:-:S04]  /*00c0*/  UISETP.NE.U32.AND UP0, UPT, UR4, URZ, UPT ;  /* 0x000000ff0400728c */ /* 0x002fc8000bf05070 */
[----:B------:R-:W-:-:S09]  /*00d0*/  UISETP.NE.AND.EX UP0, UPT, UR5, URZ, UPT, UP0 ;  /* 0x000000ff0500728c */ /* 0x000fd2000bf05300 */
[----:B------:R-:W-:Y:S05]  /*00e0*/  BRA.U !UP0, `(.L_x_1) ;  /* 0x0000000108147547 */ /* 0x000fea000b800000 */
[----:B------:R-:W1:Y:S01]  /*00f0*/  LDC.64 R2, c[0x0][0x888] ;  /* 0x00022200ff027b82 */ /* 0x000e620000000a00 */
[----:B------:R-:W1:Y:S02]  /*0100*/  LDCU.64 UR4, c[0x0][0x358] ;  /* 0x00006b00ff0477ac */ /* 0x000e640008000a00 */
[----:B-1----:R1:W5:Y:S01]  /*0110*/  LDG.E R27, desc[UR4][R2.64] ;  /* 0x00000004021b7981 */ /* 0x002362000c1e1900 */
[----:B------:R-:W-:Y:S01]  /*0120*/  HFMA2 R45, -RZ, RZ, 0, 5.9604644775390625e-08 ;  /* 0x00000001ff2d7431 */ /* 0x000fe200000001ff */
[----:B------:R-:W-:Y:S05]  /*0130*/  BRA `(.L_x_0) ;  /* 0x00000000000c7947 */ /* 0x000fea0003800000 */
.L_x_1:
[----:B------:R-:W1:Y:S01]  /*0140*/  LDCU UR4, c[0x0][0x880] ;  /* 0x00011000ff0477ac */ /* 0x000e620008000800 */
[----:B------:R-:W-:Y:S01]  /*0150*/  HFMA2 R45, -RZ, RZ, 0, 5.9604644775390625e-08 ;  /* 0x00000001ff2d7431 */ /* 0x000fe200000001ff */
[----:B-1----:R-:W-:-:S07]  /*0160*/  MOV R27, UR4 ;  /* 0x00000004001b7c02 */ /* 0x002fce0008000f00 */
.L_x_0:
[----:B------:R-:W2:Y:S02]  /*0170*/  LDCU.64 UR4, c[0x0][0x8b0] ;  /* 0x00011600ff0477ac */ /* 0x000ea40008000a00 */
[----:B--2---:R-:W-:-:S04]  /*0180*/  UISETP.NE.U32.AND UP0, UPT, UR4, URZ, UPT ;  /* 0x000000ff0400728c */ /* 0x004fc8000bf05070 */
[----:B------:R-:W-:-:S09]  /*0190*/  UISETP.NE.AND.EX UP0, UPT, UR5, URZ, UPT, UP0 ;  /* 0x000000ff0500728c */ /* 0x000fd2000bf05300 */
[----:B------:R-:W-:Y:S05]  /*01a0*/  BRA.U UP0, `(.L_x_2) ;  /* 0x0000000100287547 */ /* 0x000fea000b800000 */
[----:B------:R-:W2:Y:S02]  /*01b0*/  LDCU.64 UR4, c[0x0][0x8a8] ;  /* 0x00011500ff0477ac */ /* 0x000ea40008000a00 */
[----:B--2---:R-:W-:-:S04]  /*01c0*/  UISETP.NE.U32.AND UP0, UPT, UR4, URZ, UPT ;  /* 0x000000ff0400728c */ /* 0x004fc8000bf05070 */
[----:B------:R-:W-:-:S09]  /*01d0*/  UISETP.NE.AND.EX UP0, UPT, UR5, URZ, UPT, UP0 ;  /* 0x000000ff0500728c */ /* 0x000fd2000bf05300 */
[----:B------:R-:W-:Y:S05]  /*01e0*/  BRA.U !UP0, `(.L_x_3) ;  /* 0x0000000108107547 */ /* 0x000fea000b800000 */
[----:B------:R-:W2:Y:S01]  /*01f0*/  LDC.64 R24, c[0x0][0x8a8] ;  /* 0x00022a00ff187b82 */ /* 0x000ea20000000a00 */
[----:B------:R-:W2:Y:S02]  /*0200*/  LDCU.64 UR4, c[0x0][0x358] ;  /* 0x00006b00ff0477ac */ /* 0x000ea40008000a00 */
[----:B--2---:R2:W5:Y:S01]  /*0210*/  LDG.E R24, desc[UR4][R24.64] ;  /* 0x0000000418187981 */ /* 0x004562000c1e1900 */
[----:B------:R-:W-:Y:S05]  /*0220*/  BRA `(.L_x_2) ;  /* 0x0000000000087947 */ /* 0x000fea0003800000 */
.L_x_3:
[----:B------:R-:W2:Y:S02]  /*0230*/  LDCU UR4, c[0x0][0x8a0] ;  /* 0x00011400ff0477ac */ /* 0x000ea40008000800 */
[----:B--2---:R-:W-:Y:S02]  /*0240*/  MOV R24, UR4 ;  /* 0x0000000400187c02 */ /* 0x004fe40008000f00 */
.L_x_2:
[----:B------:R-:W-:Y:S01]  /*0250*/  IMAD.U32 R0, RZ, RZ, UR17 ;  /* 0x00000011ff007e24 */ /* 0x000fe2000f8e00ff */
[----:B------:R-:W-:Y:S04]  /*0260*/  BSSY.RECONVERGENT B0, `(.L_x_4) ;  /* 0x000000c000007945 */ /* 0x000fe80003800200 */
[C---:B------:R-:W-:Y:S02]  /*0270*/  ISETP.NE.OR P1, PT, R0.reuse, 0x1, !P3 ;  /* 0x000000010000780c */ /* 0x040fe40005f25670 */
[----:B------:R-:W-:-:S11]  /*0280*/  ISETP.NE.OR P0, PT, R0, 0x3, !P3 ;  /* 0x000000030000780c */ /* 0x000fd60005f05670 */
[----:B------:R-:W-:Y:S05]  /*0290*/  @P1 BRA `(.L_x_5) ;  /* 0x0000000000201947 */ /* 0x000fea0003800000 */
[----:B------:R-:W3:Y:S02]  /*02a0*/  LDCU.64 UR4, c[0x0][0x348] ;  /* 0x00006900ff0477ac */ /* 0x000ee40008000a00 */
[----:B---3--:R-:W-:Y:S02]  /*02b0*/  UIADD3 UR6, UP1, UPT, UR4, 0x80, URZ ;  /* 0x0000008004067890 */ /* 0x008fe4000ff3e0ff */
[----:B------:R-:W-:Y:S02]  /*02c0*/  UIADD3 UR4, UP0, UPT, UR4, 0x180, URZ ;  /* 0x0000018004047890 */ /* 0x000fe4000ff1e0ff */
[----:B------:R-:W-:Y:S02]  /*02d0*/  UIADD3.X UR7, UPT, UPT, URZ, UR5, URZ, UP1, !UPT ;  /* 0x00000005ff077290 */ /* 0x000fe40008ffe4ff */
[----:B------:R-:W-:-:S07]  /*02e0*/  UIADD3.X UR5, UPT, UPT, URZ, UR5, URZ, UP0, !UPT ;  /* 0x00000005ff057290 */ /* 0x000fce00087fe4ff */
[----:B------:R3:W-:Y:S02]  /*02f0*/  UTMACCTL.PF [UR6] ;  /* 0x00000000060079b9 */ /* 0x0007e40008040000 */
[----:B------:R3:W-:Y:S02]  /*0300*/  UTMACCTL.PF [UR4] ;  /* 0x00000000040079b9 */ /* 0x0007e40008040000 */
[----:B---3--:R-:W-:Y:S01]  /*0310*/  NOP ;  /* 0x0000000000007918 */ /* 0x008fe20000000000 */
.L_x_5:
[----:B------:R-:W-:Y:S05]  /*0320*/  BSYNC.RECONVERGENT B0 ;  /* 0x0000000000007941 */ /* 0x000fea0003800200 */
.L_x_4:
[----:B------:R-:W-:Y:S04]  /*0330*/  BSSY.RECONVERGENT B0, `(.L_x_6) ;  /* 0x000000a000007945 */ /* 0x000fe80003800200 */
        /* <DEDUP_REMOVED lines=9> */
.L_x_7:
[----:B------:R-:W-:Y:S05]  /*03d0*/  BSYNC.RECONVERGENT B0 ;  /* 0x0000000000007941 */ /* 0x000fea0003800200 */
.L_x_6:
[----:B------:R-:W3:Y:S01]  /*03e0*/  LDCU.64 UR4, c[0x0][0x888] ;  /* 0x00011100ff0477ac */ /* 0x000ee20008000a00 */
[----:B------:R-:W-:Y:S02]  /*03f0*/  UISETP.EQ.U32.AND UP1, UPT, UR8, URZ, UPT ;  /* 0x000000ff0800728c */ /* 0x000fe4000bf22070 */
[----:B------:R-:W-:Y:S02]  /*0400*/  UPLOP3.LUT UP3, UPT, UPT, UPT, UPT, 0x80, 0x8 ;  /* 0x000000000008789c */ /* 0x000fe40003f6f070 */
[----:B---3--:R-:W-:-:S04]  /*0410*/  UISETP.NE.U32.AND UP0, UPT, UR4, URZ, UPT ;  /* 0x000000ff0400728c */ /* 0x008fc8000bf05070 */
[----:B------:R-:W-:-:S04]  /*0420*/  UISETP.NE.AND.EX UP0, UPT, UR5, URZ, UPT, UP0 ;  /* 0x000000ff0500728c */ /* 0x000fc8000bf05300 */
[----:B------:R-:W-:-:S04]  /*0430*/  UISETP.EQ.OR.EX UP2, UPT, UR9, URZ, !UP0, UP1 ;  /* 0x000000ff0900728c */ /* 0x000fc8000c742710 */
[----:B------:R-:W-:-:S06]  /*0440*/  UP2UR UR4, UPR, URZ, 0x4 ;  /* 0x00000004ff047883 */ /* 0x000fcc0008000000 */
[----:B------:R-:W-:Y:S01]  /*0450*/  MOV R49, UR4 ;  /* 0x0000000400317c02 */ /* 0x000fe20008000f00 */
[----:B------:R-:W-:Y:S06]  /*0460*/  BRA.U !UP2, `(.L_x_8) ;  /* 0x000000010a207547 */ /* 0x000fec000b800000 */
[----:B------:R-:W-:Y:S01]  /*0470*/  UISETP.NE.U32.AND UP1, UPT, UR8, URZ, UPT ;  /* 0x000000ff0800728c */ /* 0x000fe2000bf25070 */
[----:B-----5:R-:W-:Y:S01]  /*0480*/  FSETP.NEU.AND P0, PT, R27, RZ, PT ;  /* 0x000000ff1b00720b */ /* 0x020fe20003f0d000 */
[----:B------:R-:W-:Y:S02]  /*0490*/  USEL UR4, URZ, 0xffffffff, UP0 ;  /* 0xffffffffff047887 */ /* 0x000fe40008000000 */
[----:B------:R-:W-:-:S10]  /*04a0*/  UISETP.NE.AND.EX UP1, UPT, UR9, URZ, UPT, UP1 ;  /* 0x000000ff0900728c */ /* 0x000fd4000bf25310 */
[----:B------:R-:W-:Y:S01]  /*04b0*/  VOTEU.ANY UP0, P0 ;  /* 0x0000000000ff7886 */ /* 0x000fe20000000100 */
[----:B------:R-:W-:-:S04]  /*04c0*/  @!UP1 USEL UR4, URZ, 0xffffffff, UP0 ;  /* 0xffffffffff049887 */ /* 0x000fc80008000000 */
[----:B------:R-:W-:-:S04]  /*04d0*/  ULOP3.LUT UR4, UR4, 0x1, URZ, 0xc0, !UPT ;  /* 0x0000000104047892 */ /* 0x000fc8000f8ec0ff */
[----:B------:R-:W-:-:S11]  /*04e0*/  UISETP.NE.U32.AND UP3, UPT, UR4, 0x1, UPT ;  /* 0x000000010400788c */ /* 0x000fd6000bf65070 */
.L_x_8:
[----:B-1----:R-:W1:Y:S01]  /*04f0*/  SHFL.IDX PT, R2, R46, RZ, 0x1f ;  /* 0x00001fff2e027589 */ /* 0x002e6200000e0000 */
[----:B------:R-:W-:-:S04]  /*0500*/  UISETP.NE.AND UP0, UPT, UR17, 0x2, UPT ;  /* 0x000000021100788c */ /* 0x000fc8000bf05270 */
[----:B------:R-:W-:Y:S01]  /*0510*/  USEL UR48, URZ, 0x1, UP0 ;  /* 0x00000001ff307887 */ /* 0x000fe20008000000 */
[----:B-1----:R-:W-:-:S13]  /*0520*/  ISETP.NE.AND P0, PT, R2, RZ, PT ;  /* 0x000000ff0200720c */ /* 0x002fda0003f05270 */
[----:B------:R-:W-:Y:S05]  /*0530*/  @P0 BRA `(.L_x_9) ;  /* 0x0000000000600947 */ /* 0x000fea0003800000 */
[----:B------:R-:W1:Y:S01]  /*0540*/  S2UR UR4, SR_CgaCtaId ;  /* 0x00000000000479c3 */ /* 0x000e620000008800 */
[----:B------:R-:W-:Y:S01]  /*0550*/  UMOV UR5, 0x400 ;  /* 0x0000040000057882 */ /* 0x000fe20000000000 */
[----:B------:R-:W-:Y:S01]  /*0560*/  UMOV UR8, 0x1 ;  /* 0x0000000100087882 */ /* 0x000fe20000000000 */
[----:B------:R-:W-:Y:S01]  /*0570*/  UMOV UR6, 0x2 ;  /* 0x0000000200067882 */ /* 0x000fe20000000000 */
[----:B------:R-:W-:-:S04]  /*0580*/  UIADD3 UR8, UPT, UPT, -UR8, 0x100000, URZ ;  /* 0x0010000008087890 */ /* 0x000fc8000fffe1ff */
[----:B------:R-:W-:Y:S02]  /*0590*/  USHF.L.U32 UR9, UR8, 0xb, URZ ;  /* 0x0000000b08097899 */ /* 0x000fe400080006ff */
[----:B------:R-:W-:Y:S02]  /*05a0*/  USHF.L.U32 UR8, UR8, 0x1, URZ ;  /* 0x0000000108087899 */ /* 0x000fe400080006ff */
[----:B------:R-:W-:-:S04]  /*05b0*/  UIADD3 UR6, UPT, UPT, -UR6, 0x100000, URZ ;  /* 0x0010000006067890 */ /* 0x000fc8000fffe1ff */
[----:B------:R-:W-:Y:S02]  /*05c0*/  USHF.L.U32 UR7, UR6, 0xb, URZ ;  /* 0x0000000b06077899 */ /* 0x000fe400080006ff */
[----:B------:R-:W-:Y:S01]  /*05d0*/  USHF.L.U32 UR6, UR6, 0x1, URZ ;  /* 0x0000000106067899 */ /* 0x000fe200080006ff */
[----:B------:R-:W-:Y:S01]  /*05e0*/  ELECT P0, URZ, PT ;  /* 0x0000000000ff782f */ /* 0x000fe20003800000 */
[----:B-1----:R-:W-:Y:S01]  /*05f0*/  ULEA UR4, UR4, UR5, 0x18 ;  /* 0x0000000504047291 */ /* 0x002fe2000f8ec0ff */
[----:B------:R-:W1:Y:S11]  /*0600*/  FENCE.VIEW.ASYNC.S ;  /* 0x00000000000073c6 */ /* 0x000e760000000000 */
[----:B-1----:R1:W3:Y:S01]  /*0610*/  SYNCS.EXCH.64 URZ, [UR4], UR8 ;  /* 0x0000000804ff75b2 */ /* 0x0022e20008000100 */
[----:B------:R1:W4:Y:S01]  /*0620*/  SYNCS.EXCH.64 URZ, [UR4+0x28], UR6 ;  /* 0x0000280604ff75b2 */ /* 0x0003220008000100 */
[----:B------:R1:W1:Y:S01]  /*0630*/  SYNCS.EXCH.64 URZ, [UR4+0x8], UR8 ;  /* 0x0000080804ff75b2 */ /* 0x0002620008000100 */
[----:B------:R1:W1:Y:S01]  /*0640*/  SYNCS.EXCH.64 URZ, [UR4+0x30], UR6 ;  /* 0x0000300604ff75b2 */ /* 0x0002620008000100 */
[----:B------:R1:W1:Y:S01]  /*0650*/  SYNCS.EXCH.64 URZ, [UR4+0x10], UR8 ;  /* 0x0000100804ff75b2 */ /* 0x0002620008000100 */
[----:B------:R1:W1:Y:S01]  /*0660*/  SYNCS.EXCH.64 URZ, [UR4+0x38], UR6 ;  /* 0x0000380604ff75b2 */ /* 0x0002620008000100 */
[----:B------:R1:W1:Y:S01]  /*0670*/  SYNCS.EXCH.64 URZ, [UR4+0x18], UR8 ;  /* 0x0000180804ff75b2 */ /* 0x0002620008000100 */
[----:B------:R1:W1:Y:S01]  /*0680*/  SYNCS.EXCH.64 URZ, [UR4+0x40], UR6 ;  /* 0x0000400604ff75b2 */ /* 0x0002620008000100 */
[----:B------:R1:W1:Y:S01]  /*0690*/  SYNCS.EXCH.64 URZ, [UR4+0x20], UR8 ;  /* 0x0000200804ff75b2 */ /* 0x0002620008000100 */
[----:B------:R1:W1:Y:S01]  /*06a0*/  SYNCS.EXCH.64 URZ, [UR4+0x48], UR6 ;  /* 0x0000480604ff75b2 */ /* 0x0002620008000100 */
[----:B------:R-:W-:Y:S01]  /*06b0*/  NOP ;  /* 0x0000000000007918 */ /* 0x000fe20000000000 */
.L_x_9:
[----:B------:R-:W2:Y:S01]  /*06c0*/  SHFL.IDX PT, R2, R46, RZ, 0x1f ;  /* 0x00001fff2e027589 */ /* 0x000ea200000e0000 */
[----:B------:R-:W-:Y:S01]  /*06d0*/  NOP ;  /* 0x0000000000007918 */ /* 0x000fe20000000000 */
[----:B--2---:R-:W-:-:S13]  /*06e0*/  ISETP.NE.AND P0, PT, R2, 0x1, PT ;  /* 0x000000010200780c */ /* 0x004fda0003f05270 */
[----:B------:R-:W-:Y:S05]  /*06f0*/  @P0 BRA `(.L_x_10) ;  /* 0x0000000000580947 */ /* 0x000fea0003800000 */
[----:B-1----:R-:W1:Y:S01]  /*0700*/  S2UR UR4, SR_CgaCtaId ;  /* 0x00000000000479c3 */ /* 0x002e620000008800 */
        /* <DEDUP_REMOVED lines=12> */
[----:B-1----:R2:W1:Y:S01]  /*07d0*/  SYNCS.EXCH.64 URZ, [UR4+0x50], UR8 ;  /* 0x0000500804ff75b2 */ /* 0x0024620008000100 */
[----:B------:R2:W1:Y:S01]  /*07e0*/  SYNCS.EXCH.64 URZ, [UR4+0x70], UR6 ;  /* 0x0000700604ff75b2 */ /* 0x0004620008000100 */
[----:B------:R2:W1:Y:S01]  /*07f0*/  SYNCS.EXCH.64 URZ, [UR4+0x58], UR8 ;  /* 0x0000580804ff75b2 */ /* 0x0004620008000100 */
[----:B------:R2:W1:Y:S01]  /*0800*/  SYNCS.EXCH.64 URZ, [UR4+0x78], UR6 ;  /* 0x0000780604ff75b2 */ /* 0x0004620008000100 */
[----:B------:R2:W1:Y:S01]  /*0810*/  SYNCS.EXCH.64 URZ, [UR4+0x60], UR8 ;  /* 0x0000600804ff75b2 */ /* 0x0004620008000100 */
[----:B------:R2:W1:Y:S01]  /*0820*/  SYNCS.EXCH.64 URZ, [UR4+0x80], UR6 ;  /* 0x0000800604ff75b2 */ /* 0x0004620008000100 */
[----:B------:R2:W1:Y:S01]  /*0830*/  SYNCS.EXCH.64 URZ, [UR4+0x68], UR8 ;  /* 0x0000680804ff75b2 */ /* 0x0004620008000100 */
[----:B------:R2:W1:Y:S02]  /*0840*/  SYNCS.EXCH.64 URZ, [UR4+0x88], UR6 ;  /* 0x0000880604ff75b2 */ /* 0x0004640008000100 */
[----:B--2---:R-:W-:Y:S01]  /*0850*/  NOP ;  /* 0x0000000000007918 */ /* 0x004fe20000000000 */
.L_x_10:
[----:B------:R-:W2:Y:S01]  /*0860*/  SHFL.IDX PT, R2, R46, RZ, 0x1f ;  /* 0x00001fff2e027589 */ /* 0x000ea200000e0000 */
[----:B------:R-:W-:Y:S01]  /*0870*/  NOP ;  /* 0x0000000000007918 */ /* 0x000fe20000000000 */
[----:B--2---:R-:W-:-:S13]  /*0880*/  ISETP.NE.AND P0, PT, R2, 0x3, PT ;  /* 0x000000030200780c */ /* 0x004fda0003f05270 */
[----:B------:R-:W-:Y:S05]  /*0890*/  @P0 BRA `(.L_x_11) ;  /* 0x0000000000300947 */ /* 0x000fea0003800000 */
[----:B-1----:R-:W1:Y:S01]  /*08a0*/  S2UR UR6, SR_CgaCtaId ;  /* 0x00000000000679c3 */ /* 0x002e620000008800 */
[----:B------:R-:W-:Y:S01]  /*08b0*/  UMOV UR4, 0x400 ;  /* 0x0000040000047882 */ /* 0x000fe20000000000 */
[----:B------:R-:W-:Y:S01]  /*08c0*/  UMOV UR5, 0x20 ;  /* 0x0000002000057882 */ /* 0x000fe20000000000 */
[----:B------:R-:W-:Y:S01]  /*08d0*/  ELECT P0, URZ, PT ;  /* 0x0000000000ff782f */ /* 0x000fe20003800000 */
[----:B-1----:R-:W-:Y:S02]  /*08e0*/  ULEA UR6, UR6, UR4, 0x18 ;  /* 0x0000000406067291 */ /* 0x002fe4000f8ec0ff */
[----:B------:R-:W-:-:S04]  /*08f0*/  UIADD3 UR4, UPT, UPT, -UR5, 0x100000, URZ ;  /* 0x0010000005047890 */ /* 0x000fc8000fffe1ff */
[----:B------:R-:W-:Y:S02]  /*0900*/  USHF.L.U32 UR5, UR4, 0xb, URZ ;  /* 0x0000000b04057899 */ /* 0x000fe400080006ff */
[----:B------:R-:W-:Y:S01]  /*0910*/  USHF.L.U32 UR4, UR4, 0x1, URZ ;  /* 0x0000000104047899 */ /* 0x000fe200080006ff */
[----:B------:R-:W1:Y:S11]  /*0920*/  FENCE.VIEW.ASYNC.S ;  /* 0x00000000000073c6 */ /* 0x000e760000000000 */
[----:B-1----:R2:W1:Y:S01]  /*0930*/  SYNCS.EXCH.64 URZ, [UR6+0x90], UR4 ;  /* 0x0000900406ff75b2 */ /* 0x0024620008000100 */
[----:B------:R2:W1:Y:S02]  /*0940*/  SYNCS.EXCH.64 URZ, [UR6+0x98], UR4 ;  /* 0x0000980406ff75b2 */ /* 0x0004640008000100 */
[----:B--2---:R-:W-:Y:S01]  /*0950*/  NOP ;  /* 0x0000000000007918 */ /* 0x004fe20000000000 */
.L_x_11:
[----:B------:R-:W2:Y:S01]  /*0960*/  SHFL.IDX PT, R2, R46, RZ, 0x1f ;  /* 0x00001fff2e027589 */ /* 0x000ea200000e0000 */
[----:B------:R-:W-:Y:S01]  /*0970*/  NOP ;  /* 0x0000000000007918 */ /* 0x000fe20000000000 */
[----:B--2---:R-:W-:-:S13]  /*0980*/  ISETP.NE.AND P0, PT, R2, 0x4, PT ;  /* 0x000000040200780c */ /* 0x004fda0003f05270 */
[----:B------:R-:W-:Y:S05]  /*0990*/  @P0 BRA `(.L_x_12) ;  /* 0x00000000004c0947 */ /* 0x000fea0003800000 */
[----:B-1----:R-:W1:Y:S01]  /*09a0*/  S2UR UR6, SR_CgaCtaId ;  /* 0x00000000000679c3 */ /* 0x002e620000008800 */
[----:B------:R-:W-:Y:S01]  /*09b0*/  UMOV UR4, 0x1e0 ;  /* 0x000001e000047882 */ /* 0x000fe20000000000 */
[----:B------:R-:W-:Y:S01]  /*09c0*/  UMOV UR5, 0x400 ;  /* 0x0000040000057882 */ /* 0x000fe20000000000 */
[----:B------:R-:W-:Y:S01]  /*09d0*/  USEL UR4, UR4, 0x1a0, UP3 ;  /* 0x000001a004047887 */ /* 0x000fe20009800000 */
[----:B------:R-:W-:Y:S01]  /*09e0*/  UMOV UR8, 0x1 ;  /* 0x0000000100087882 */ /* 0x000fe20000000000 */
[----:B------:R-:W-:Y:S01]  /*09f0*/  ELECT P0, URZ, PT ;  /* 0x0000000000ff782f */ /* 0x000fe20003800000 */
[----:B------:R-:W-:-:S04]  /*0a00*/  UIADD3 UR8, UPT, UPT, -UR8, 0x100000, URZ ;  /* 0x0010000008087890 */ /* 0x000fc8000fffe1ff */
[----:B------:R-:W-:Y:S02]  /*0a10*/  USHF.L.U32 UR9, UR8, 0xb, URZ ;  /* 0x0000000b08097899 */ /* 0x000fe400080006ff */
[----:B------:R-:W-:Y:S02]  /*0a20*/  USHF.L.U32 UR8, UR8, 0x1, URZ ;  /* 0x0000000108087899 */ /* 0x000fe400080006ff */
[----:B-1----:R-:W-:Y:S02]  /*0a30*/  ULEA UR6, UR6, UR5, 0x18 ;  /* 0x0000000506067291 */ /* 0x002fe4000f8ec0ff */
[----:B------:R-:W-:-:S04]  /*0a40*/  UIADD3 UR4, UPT, UPT, -UR4, 0x100000, URZ ;  /* 0x0010000004047890 */ /* 0x000fc8000fffe1ff */
[----:B------:R-:W-:Y:S02]  /*0a50*/  USHF.L.U32 UR5, UR4, 0xb, URZ ;  /* 0x0000000b04057899 */ /* 0x000fe400080006ff */
[----:B------:R-:W-:Y:S01]  /*0a60*/  USHF.L.U32 UR4, UR4, 0x1, URZ ;  /* 0x0000000104047899 */ /* 0x000fe200080006ff */
[----:B------:R-:W1:Y:S03]  /*0a70*/  FENCE.VIEW.ASYNC.S ;  /* 0x00000000000073c6 */ /* 0x000e660000000000 */
[----:B-1----:R2:W1:Y:S08]  /*0a80*/  SYNCS.EXCH.64 URZ, [UR6+0xa0], UR8 ;  /* 0x0000a00806ff75b2 */ /* 0x0024700008000100 */
[----:B------:R2:W1:Y:S01]  /*0a90*/  SYNCS.EXCH.64 URZ, [UR6+0xb0], UR4 ;  /* 0x0000b00406ff75b2 */ /* 0x0004620008000100 */
[----:B------:R2:W1:Y:S01]  /*0aa0*/  SYNCS.EXCH.64 URZ, [UR6+0xa8], UR8 ;  /* 0x0000a80806ff75b2 */ /* 0x0004620008000100 */
[----:B------:R2:W1:Y:S02]  /*0ab0*/  SYNCS.EXCH.64 URZ, [UR6+0xb8], UR4 ;  /* 0x0000b80406ff75b2 */ /* 0x0004640008000100 */
[----:B--2---:R-:W-:Y:S01]  /*0ac0*/  NOP ;  /* 0x0000000000007918 */ /* 0x004fe20000000000 */
.L_x_12:
        /* <DEDUP_REMOVED lines=26> */
.L_x_13:
[----:B------:R-:W2:Y:S01]  /*0c70*/  SHFL.IDX PT, R2, R46, RZ, 0x1f ;  /* 0x00001fff2e027589 */ /* 0x000ea200000e0000 */
[----:B------:R-:W-:Y:S01]  /*0c80*/  NOP ;  /* 0x0000000000007918 */ /* 0x000fe20000000000 */
[----:B--2---:R-:W-:-:S13]  /*0c90*/  ISETP.NE.AND P0, PT, R2, 0x3, PT ;  /* 0x000000030200780c */ /* 0x004fda0003f05270 */
[----:B------:R-:W-:Y:S05]  /*0ca0*/  @P0 BRA `(.L_x_14) ;  /* 0x0000000000380947 */ /* 0x000fea0003800000 */
[----:B------:R-:W2:Y:S01]  /*0cb0*/  S2UR UR5, SR_CgaCtaId ;  /* 0x00000000000579c3 */ /* 0x000ea20000008800 */
[----:B-1----:R-:W-:Y:S01]  /*0cc0*/  UMOV UR4, 0x400 ;  /* 0x0000040000047882 */ /* 0x002fe20000000000 */
[----:B------:R-:W-:Y:S01]  /*0cd0*/  UMOV UR6, 0x20 ;  /* 0x0000002000067882 */ /* 0x000fe20000000000 */
[----:B------:R-:W-:Y:S01]  /*0ce0*/  ELECT P0, URZ, PT ;  /* 0x0000000000ff782f */ /* 0x000fe20003800000 */
[----:B------:R-:W-:-:S04]  /*0cf0*/  UIADD3 UR6, UPT, UPT, -UR6, 0x100000, URZ ;  /* 0x0010000006067890 */ /* 0x000fc8000fffe1ff */
[----:B------:R-:W-:Y:S02]  /*0d00*/  USHF.L.U32 UR7, UR6, 0xb, URZ ;  /* 0x0000000b06077899 */ /* 0x000fe400080006ff */
[----:B------:R-:W-:Y:S02]  /*0d10*/  USHF.L.U32 UR6, UR6, 0x1, URZ ;  /* 0x0000000106067899 */ /* 0x000fe400080006ff */
[----:B--2---:R-:W-:Y:S01]  /*0d20*/  ULEA UR4, UR5, UR4, 0x18 ;  /* 0x0000000405047291 */ /* 0x004fe2000f8ec0ff */
[----:B------:R-:W1:Y:S11]  /*0d30*/  FENCE.VIEW.ASYNC.S ;  /* 0x00000000000073c6 */ /* 0x000e760000000000 */
[----:B-1----:R2:W1:Y:S01]  /*0d40*/  SYNCS.EXCH.64 URZ, [UR4+0x100], UR6 ;  /* 0x0001000604ff75b2 */ /* 0x0024620008000100 */
[----:B------:R2:W1:Y:S01]  /*0d50*/  SYNCS.EXCH.64 URZ, [UR4+0x110], UR6 ;  /* 0x0001100604ff75b2 */ /* 0x0004620008000100 */
[----:B------:R2:W1:Y:S01]  /*0d60*/  SYNCS.EXCH.64 URZ, [UR4+0x108], UR6 ;  /* 0x0001080604ff75b2 */ /* 0x0004620008000100 */
[----:B------:R2:W1:Y:S02]  /*0d70*/  SYNCS.EXCH.64 URZ, [UR4+0x118], UR6 ;  /* 0x0001180604ff75b2 */ /* 0x0004640008000100 */
[----:B--2---:R-:W-:Y:S01]  /*0d80*/  NOP ;  /* 0x0000000000007918 */ /* 0x004fe20000000000 */
.L_x_14:
[----:B-1----:R-:W1:Y:S01]  /*0d90*/  LDCU UR4, c[0x0][0x36c] ;  /* 0x00006d80ff0477ac */ /* 0x002e620008000800 */
[----:B------:R-:W-:Y:S01]  /*0da0*/  ISETP.NE.OR P3, PT, R0, 0x2, !P3 ;  /* 0x000000020000780c */ /* 0x000fe20005f65670 */
[----:B------:R-:W-:Y:S01]  /*0db0*/  NOP ;  /* 0x0000000000007918 */ /* 0x000fe20000000000 */
[----:B------:R-:W-:Y:S01]  /*0dc0*/  LOP3.LUT R0, R57, 0x1f, RZ, 0xc0, !PT ;  /* 0x0000001f39007812 */ /* 0x000fe200078ec0ff */
[----:B------:R-:W-:Y:S02]  /*0dd0*/  UISETP.NE.AND UP4, UPT, UR17, URZ, UPT ;  /* 0x000000ff1100728c */ /* 0x000fe4000bf85270 */
[----:B-1----:R-:W-:-:S09]  /*0de0*/  UISETP.EQ.U32.AND UP5, UPT, UR4, 0x1, UPT ;  /* 0x000000010400788c */ /* 0x002fd2000bfa2070 */
[----:B------:R-:W-:Y:S05]  /*0df0*/  BRA.U !UP5, `(.L_x_15) ;  /* 0x000000010d087547 */ /* 0x000fea000b800000 */
[----:B---34-:R-:W-:Y:S01]  /*0e00*/  UCGABAR_ARV ;  /* 0x00000000000079c7 */ /* 0x018fe20008000000 */
[----:B------:R-:W-:Y:S05]  /*0e10*/  BRA `(.L_x_16) ;  /* 0x0000000000047947 */ /* 0x000fea0003800000 */
.L_x_15:
[----:B---34-:R-:W-:Y:S01]  /*0e20*/  NOP ;  /* 0x0000000000007918 */ /* 0x018fe20000000000 */
.L_x_16:
[----:B------:R-:W1:Y:S01]  /*0e30*/  S2UR UR7, SR_CTAID.X ;  /* 0x00000000000779c3 */ /* 0x000e620000002500 */
[----:B------:R-:W-:-:S05]  /*0e40*/  CS2R.32 R48, SR_CgaSize ;  /* 0x0000000000307805 */ /* 0x000fca0000008a00 */
[----:B------:R-:W-:-:S05]  /*0e50*/  IMAD R48, R48, -0xa0, RZ ;  /* 0xffffff6030307824 */ /* 0x000fca00078e02ff */
[----:B------:R-:W-:-:S14]  /*0e60*/  R2UR UR5, R48 ;  /* 0x00000000300572ca */ /* 0x000fdc00000e0000 */
[----:B------:R-:W2:Y:S01]  /*0e70*/  LDCU UR5, c[0x0][UR5+0x2b0] ;  /* 0x00005600050577ac */ /* 0x000ea20008000800 */
[----:B------:R-:W-:-:S05]  /*0e80*/  CS2R.32 R48, SR_CgaSize ;  /* 0x0000000000307805 */ /* 0x000fca0000008a00 */
[----:B------:R-:W-:-:S05]  /*0e90*/  IMAD R48, R48, -0xa0, RZ ;  /* 0xffffff6030307824 */ /* 0x000fca00078e02ff */
[----:B------:R-:W-:-:S14]  /*0ea0*/  R2UR UR4, R48 ;  /* 0x00000000300472ca */ /* 0x000fdc00000e0000 */
[----:B------:R-:W3:Y:S01]  /*0eb0*/  LDCU UR4, c[0x0][UR4+0x2b4] ;  /* 0x00005680040477ac */ /* 0x000ee20008000800 */
[----:B------:R-:W4:Y:S01]  /*0ec0*/  S2UR UR8, SR_CTAID.Y ;  /* 0x00000000000879c3 */ /* 0x000f220000002600 */
[----:B------:R-:W-:-:S05]  /*0ed0*/  CS2R.32 R48, SR_CgaSize ;  /* 0x0000000000307805 */ /* 0x000fca0000008a00 */
[----:B------:R-:W-:-:S05]  /*0ee0*/  IMAD R48, R48, -0xa0, RZ ;  /* 0xffffff6030307824 */ /* 0x000fca00078e02ff */
[----:B------:R-:W-:-:S14]  /*0ef0*/  R2UR UR9, R48 ;  /* 0x00000000300972ca */ /* 0x000fdc00000e0000 */
[----:B------:R-:W3:Y:S01]  /*0f00*/  LDCU UR9, c[0x0][UR9+0x2a0] ;  /* 0x00005400090977ac */ /* 0x000ee20008000800 */
[----:B------:R-:W-:-:S05]  /*0f10*/  CS2R.32 R48, SR_CgaSize ;  /* 0x0000000000307805 */ /* 0x000fca0000008a00 */
[----:B------:R-:W-:-:S05]  /*0f20*/  IMAD R48, R48, -0xa0, RZ ;  /* 0xffffff6030307824 */ /* 0x000fca00078e02ff */
[----:B------:R-:W-:-:S14]  /*0f30*/  R2UR UR10, R48 ;  /* 0x00000000300a72ca */ /* 0x000fdc00000e0000 */
[----:B------:R-:W3:Y:S01]  /*0f40*/  LDCU UR10, c[0x0][UR10+0x2a4] ;  /* 0x000054800a0a77ac */ /* 0x000ee20008000800 */
[----:B------:R-:W3:Y:S01]  /*0f50*/  S2UR UR11, SR_CgaCtaId ;  /* 0x00000000000b79c3 */ /* 0x000ee20000008800 */
[----:B------:R-:W3:Y:S01]  /*0f60*/  LDCU UR21, c[0x0][0xb24] ;  /* 0x00016480ff1577ac */ /* 0x000ee20008000800 */
[----:B------:R-:W3:Y:S01]  /*0f70*/  LDCU UR42, c[0x0][0xb24] ;  /* 0x00016480ff2a77ac */ /* 0x000ee20008000800 */
[----:B-1----:R-:W-:-:S05]  /*0f80*/  I2FP.F32.U32 R3, UR7 ;  /* 0x0000000700037c45 */ /* 0x002fca0008201000 */
[----:B------:R-:W1:Y:S01]  /*0f90*/  S2UR UR36, SR_CTAID.Z ;  /* 0x00000000002479c3 */ /* 0x000e620000002700 */
[----:B------:R-:W1:Y:S01]  /*0fa0*/  LDCU UR27, c[0x0][0xb30] ;  /* 0x00016600ff1b77ac */ /* 0x000e620008000800 */
[----:B--2---:R-:W-:Y:S01]  /*0fb0*/  FMUL R3, R3, UR5 ;  /* 0x0000000503037c20 */ /* 0x004fe20008400000 */
[----:B------:R-:W-:Y:S01]  /*0fc0*/  UMOV UR16, UR7 ;  /* 0x0000000700107c82 */ /* 0x000fe20008000000 */
[----:B----4-:R-:W-:Y:S01]  /*0fd0*/  I2FP.F32.U32 R2, UR8 ;  /* 0x0000000800027c45 */ /* 0x010fe20008201000 */
[----:B------:R-:W-:-:S03]  /*0fe0*/  UMOV UR20, UR8 ;  /* 0x0000000800147c82 */ /* 0x000fc60008000000 */
[----:B------:R-:W2:Y:S01]  /*0ff0*/  F2I.U32.TRUNC.NTZ R3, R3 ;  /* 0x0000000300037305 */ /* 0x000ea2000020f000 */
[----:B---3--:R-:W-:Y:S01]  /*1000*/  UISETP.GE.AND UP2, UPT, UR21, 0x1, UPT ;  /* 0x000000011500788c */ /* 0x008fe2000bf46270 */
[----:B------:R-:W-:Y:S01]  /*1010*/  FMUL R2, R2, UR4 ;  /* 0x0000000402027c20 */ /* 0x000fe20008400000 */
[----:B------:R-:W-:-:S05]  /*1020*/  USHF.L.U32 UR28, UR11, 0xb, URZ ;  /* 0x0000000b0b1c7899 */ /* 0x000fca00080006ff */
[----:B------:R-:W3:Y:S01]  /*1030*/  F2I.U32.TRUNC.NTZ R2, R2 ;  /* 0x0000000200027305 */ /* 0x000ee2000020f000 */
[----:B--2---:R-:W-:Y:S02]  /*1040*/  R2UR UR4, R3 ;  /* 0x00000000030472ca */ /* 0x004fe400000e0000 */
[----:B---3--:R-:W-:Y:S02]  /*1050*/  R2UR UR6, R2 ;  /* 0x00000000020672ca */ /* 0x008fe400000e0000 */
[----:B------:R-:W-:-:S09]  /*1060*/  PRMT R2, RZ, 0x7610, R2 ;  /* 0x00007610ff027816 */ /* 0x000fd20000000002 */
[----:B------:R-:W-:-:S04]  /*1070*/  UIADD3 UR5, UPT, UPT, -UR4, URZ, URZ ;  /* 0x000000ff04057290 */ /* 0x000fc8000fffe1ff */
[----:B------:R-:W-:Y:S02]  /*1080*/  UIMAD UR5, UR9, UR5, UR7 ;  /* 0x00000005090572a4 */ /* 0x000fe4000f8e0207 */
[----:B------:R-:W-:-:S04]  /*1090*/  UIADD3 UR4, UPT, UPT, -UR6, URZ, URZ ;  /* 0x000000ff06047290 */ /* 0x000fc8000fffe1ff */
[----:B------:R-:W-:Y:S01]  /*10a0*/  IMAD.U32 R48, RZ, RZ, UR5 ;  /* 0x00000005ff307e24 */ /* 0x000fe2000f8e00ff */
[----:B------:R-:W-:-:S06]  /*10b0*/  UIMAD UR4, UR10, UR4, UR8 ;  /* 0x000000040a0472a4 */ /* 0x000fcc000f8e0208 */
[----:B------:R-:W-:Y:S01]  /*10c0*/  IMAD.U32 R47, RZ, RZ, UR4 ;  /* 0x00000004ff2f7e24 */ /* 0x000fe2000f8e00ff */
[----:B-1----:R-:W-:Y:S06]  /*10d0*/  BRA.U UP4, `(.L_x_17) ;  /* 0x00000001042c7547 */ /* 0x002fec000b800000 */
[----:B------:R-:W-:Y:S02]  /*10e0*/  R2UR UR5, R47 ;  /* 0x000000002f0572ca */ /* 0x000fe400000e0000 */
[----:B------:R-:W-:-:S11]  /*10f0*/  R2UR UR4, R48 ;  /* 0x00000000300472ca */ /* 0x000fd600000e0000 */
[----:B------:R-:W-:Y:S02]  /*1100*/  UISETP.NE.AND UP0, UPT, UR5, URZ, UPT ;  /* 0x000000ff0500728c */ /* 0x000fe4000bf05270 */
[----:B------:R-:W-:Y:S02]  /*1110*/  UISETP.NE.AND UP1, UPT, UR5, 0x1, UPT ;  /* 0x000000010500788c */ /* 0x000fe4000bf25270 */
[----:B------:R-:W-:-:S04]  /*1120*/  UISETP.EQ.OR UP0, UPT, UR4, URZ, !UP0 ;  /* 0x000000ff0400728c */ /* 0x000fc8000c702670 */
[----:B------:R-:W-:Y:S02]  /*1130*/  USEL UR5, URZ, 0x1, !UP0 ;  /* 0x00000001ff057887 */ /* 0x000fe4000c000000 */
[----:B------:R-:W-:Y:S02]  /*1140*/  UISETP.NE.AND UP0, UPT, UR4, URZ, UPT ;  /* 0x000000ff0400728c */ /* 0x000fe4000bf05270 */
[----:B------:R-:W-:-:S04]  /*1150*/  USEL UR4, URZ, 0x2, UP1 ;  /* 0x00000002ff047887 */ /* 0x000fc80008800000 */
[----:B------:R-:W-:-:S04]  /*1160*/  USEL UR4, UR4, 0x2, UP0 ;  /* 0x0000000204047887 */ /* 0x000fc80008000000 */
[----:B------:R-:W-:-:S06]  /*1170*/  UIADD3 UR4, UPT, UPT, UR5, UR4, URZ ;  /* 0x0000000405047290 */ /* 0x000fcc000fffe0ff */
[----:B------:R-:W-:Y:S02]  /*1180*/  IMAD.U32 R2, RZ, RZ, UR4 ;  /* 0x00000004ff027e24 */ /* 0x000fe4000f8e00ff */
.L_x_17:
[----:B------:R-:W-:Y:S05]  /*1190*/  BRA.U !UP2, `(.L_x_18) ;  /* 0x000000010ad47547 */ /* 0x000fea000b800000 */
[----:B------:R-:W1:Y:S01]  /*11a0*/  LDCU.128 UR12, c[0x0][0xb10] ;  /* 0x00016200ff0c77ac */ /* 0x000e620008000c00 */
[----:B------:R-:W2:Y:S01]  /*11b0*/  LDCU UR6, c[0x0][0x370] ;  /* 0x00006e00ff0677ac */ /* 0x000ea20008000800 */
[----:B------:R-:W3:Y:S01]  /*11c0*/  LDCU UR5, c[0x0][0x374] ;  /* 0x00006e80ff0577ac */ /* 0x000ee20008000800 */
[----:B------:R-:W4:Y:S01]  /*11d0*/  LDCU UR26, c[0x0][0xb0c] ;  /* 0x00016180ff1a77ac */ /* 0x000f220008000800 */
[----:B------:R-:W4:Y:S01]  /*11e0*/  LDCU UR4, c[0x0][0xb20] ;  /* 0x00016400ff0477ac */ /* 0x000f220008000800 */
[----:B------:R-:W4:Y:S01]  /*11f0*/  LDCU.64 UR8, c[0x0][0xb28] ;  /* 0x00016500ff0877ac */ /* 0x000f220008000a00 */
[----:B-1----:R-:W-:Y:S02]  /*1200*/  UISETP.NE.AND UP0, UPT, UR14, 0x1, UPT ;  /* 0x000000010e00788c */ /* 0x002fe4000bf05270 */
[----:B---3--:R-:W-:Y:S02]  /*1210*/  UIMAD.WIDE.U32 UR10, UR5, UR15, URZ ;  /* 0x0000000f050a72a5 */ /* 0x008fe4000f8e00ff */
[----:B--2---:R-:W-:-:S02]  /*1220*/  UIMAD.WIDE.U32 UR22, UR6, UR12, URZ ;  /* 0x0000000c061672a5 */ /* 0x004fc4000f8e00ff */
[----:B----4-:R-:W-:Y:S02]  /*1230*/  UISETP.NE.AND UP1, UPT, UR26, 0x1, UPT ;  /* 0x000000011a00788c */ /* 0x010fe4000bf25270 */
[----:B------:R-:W-:Y:S01]  /*1240*/  UISETP.NE.AND UP2, UPT, UR21, 0x1, UPT ;  /* 0x000000011500788c */ /* 0x000fe2000bf45270 */
[----:B------:R-:W-:Y:S02]  /*1250*/  UMOV UR10, UR11 ;  /* 0x0000000b000a7c82 */ /* 0x000fe40008000000 */
[----:B------:R-:W-:Y:S01]  /*1260*/  UMOV UR22, UR23 ;  /* 0x0000001700167c82 */ /* 0x000fe20008000000 */
[----:B------:R-:W-:Y:S02]  /*1270*/  @UP0 USHF.R.U32.HI UR5, URZ, UR4, UR10 ;  /* 0x00000004ff050299 */ /* 0x000fe4000801160a */
[----:B------:R-:W-:Y:S02]  /*1280*/  UIMAD.WIDE.U32 UR24, UR20, UR15, URZ ;  /* 0x0000000f141872a5 */ /* 0x000fe4000f8e00ff */
[----:B------:R-:W-:-:S02]  /*1290*/  UIMAD.WIDE.U32 UR10, UR5, UR8, URZ ;  /* 0x00000008050a72a5 */ /* 0x000fc4000f8e00ff */
[----:B------:R-:W-:Y:S02]  /*12a0*/  @UP1 USHF.R.U32.HI UR6, URZ, UR13, UR22 ;  /* 0x0000000dff061299 */ /* 0x000fe40008011616 */
[----:B------:R-:W-:Y:S02]  /*12b0*/  UIMAD.WIDE.U32 UR18, UR16, UR12, URZ ;  /* 0x0000000c101272a5 */ /* 0x000fe4000f8e00ff */
[----:B------:R-:W-:Y:S01]  /*12c0*/  UIMAD.WIDE.U32 UR22, UR6, UR8, URZ ;  /* 0x00000008061672a5 */ /* 0x000fe2000f8e00ff */
[----:B------:R-:W-:Y:S01]  /*12d0*/  UMOV UR24, UR25 ;  /* 0x0000001900187c82 */ /* 0x000fe20008000000 */
[----:B------:R-:W-:Y:S01]  /*12e0*/  UMOV UR10, UR11 ;  /* 0x0000000b000a7c82 */ /* 0x000fe20008000000 */
[----:B------:R-:W-:Y:S02]  /*12f0*/  USHF.R.U32.HI UR24, URZ, UR4, UR24 ;  /* 0x00000004ff187299 */ /* 0x000fe40008011618 */
[----:B------:R-:W-:Y:S02]  /*1300*/  @UP2 USHF.R.U32.HI UR5, URZ, UR9, UR10 ;  /* 0x00000009ff052299 */ /* 0x000fe4000801160a */
[----:B------:R-:W-:Y:S01]  /*1310*/  UMOV UR7, UR23 ;  /* 0x0000001700077c82 */ /* 0x000fe20008000000 */
[----:B------:R-:W-:Y:S01]  /*1320*/  UMOV UR18, UR19 ;  /* 0x0000001300127c82 */ /* 0x000fe20008000000 */
[----:B------:R-:W-:-:S02]  /*1330*/  @UP2 USHF.R.U32.HI UR6, URZ, UR9, UR7 ;  /* 0x00000009ff062299 */ /* 0x000fc40008011607 */
[----:B------:R-:W-:Y:S02]  /*1340*/  USHF.R.U32.HI UR18, URZ, UR13, UR18 ;  /* 0x0000000dff127299 */ /* 0x000fe40008011612 */
[----:B------:R-:W-:Y:S02]  /*1350*/  USEL UR4, UR20, UR24, !UP0 ;  /* 0x0000001814047287 */ /* 0x000fe4000c000000 */
[----:B------:R-:W-:Y:S02]  /*1360*/  UIMAD UR7, UR5, UR21, URZ ;  /* 0x00000015050772a4 */ /* 0x000fe4000f8e02ff */
[----:B------:R-:W-:Y:S02]  /*1370*/  USEL UR5, UR16, UR18, !UP1 ;  /* 0x0000001210057287 */ /* 0x000fe4000c800000 */
[----:B------:R-:W-:Y:S02]  /*1380*/  UIMAD UR12, UR6, UR21, URZ ;  /* 0x00000015060c72a4 */ /* 0x000fe4000f8e02ff */
[----:B------:R-:W-:-:S02]  /*1390*/  UISETP.GE.AND UP0, UPT, UR4, UR7, UPT ;  /* 0x000000070400728c */ /* 0x000fc4000bf06270 */
[----:B------:R-:W-:Y:S02]  /*13a0*/  UIMAD.WIDE.U32 UR10, UR4, UR8, URZ ;  /* 0x00000008040a72a5 */ /* 0x000fe4000f8e00ff */
[----:B------:R-:W-:Y:S02]  /*13b0*/  UISETP.GE.OR UP0, UPT, UR5, UR12, UP0 ;  /* 0x0000000c0500728c */ /* 0x000fe40008706670 */
[----:B------:R-:W-:Y:S02]  /*13c0*/  UIMAD.WIDE.U32 UR12, UR5, UR8, URZ ;  /* 0x00000008050c72a5 */ /* 0x000fe4000f8e00ff */
[----:B------:R-:W-:Y:S01]  /*13d0*/  UIADD3 UR10, UPT, UPT, -UR4, URZ, URZ ;  /* 0x000000ff040a7290 */ /* 0x000fe2000fffe1ff */
[----:B------:R-:W-:Y:S01]  /*13e0*/  UMOV UR8, UR11 ;  /* 0x0000000b00087c82 */ /* 0x000fe20008000000 */
[----:B------:R-:W-:Y:S02]  /*13f0*/  UIADD3 UR11, UPT, UPT, -UR5, URZ, URZ ;  /* 0x000000ff050b7290 */ /* 0x000fe4000fffe1ff */
[----:B------:R-:W-:-:S03]  /*1400*/  USHF.R.U32.HI UR8, URZ, UR9, UR8 ;  /* 0x00000009ff087299 */ /* 0x000fc60008011608 */
[----:B------:R-:W-:Y:S01]  /*1410*/  @!UP0 UMOV UR7, UR13 ;  /* 0x0000000d00078c82 */ /* 0x000fe20008000000 */
[----:B------:R-:W-:Y:S02]  /*1420*/  UIMAD UR20, UR14, UR10, UR20 ;  /* 0x0000000a0e1472a4 */ /* 0x000fe4000f8e0214 */
[----:B------:R-:W-:Y:S02]  /*1430*/  USEL UR8, UR4, UR8, !UP2 ;  /* 0x0000000804087287 */ /* 0x000fe4000d000000 */
[----:B------:R-:W-:Y:S02]  /*1440*/  @!UP0 USHF.R.U32.HI UR7, URZ, UR9, UR7 ;  /* 0x00000009ff078299 */ /* 0x000fe40008011607 */
[----:B------:R-:W-:Y:S02]  /*1450*/  UIADD3 UR9, UPT, UPT, -UR8, URZ, URZ ;  /* 0x000000ff08097290 */ /* 0x000fe4000fffe1ff */
[----:B------:R-:W-:Y:S02]  /*1460*/  @!UP0 USEL UR7, UR5, UR7, !UP2 ;  /* 0x0000000705078287 */ /* 0x000fe4000d000000 */
[----:B------:R-:W-:-:S02]  /*1470*/  UIMAD UR9, UR21, UR9, UR4 ;  /* 0x00000009150972a4 */ /* 0x000fc4000f8e0204 */
[----:B------:R-:W-:Y:S02]  /*1480*/  @!UP0 UIADD3 UR8, UPT, UPT, UR8, -UR7, URZ ;  /* 0x8000000708088290 */ /* 0x000fe4000fffe0ff */
[----:B------:R-:W-:Y:S02]  /*1490*/  @!UP0 UIMAD UR6, UR9, UR6, UR7 ;  /* 0x00000006090682a4 */ /* 0x000fe4000f8e0207 */
[----:B------:R-:W-:Y:S02]  /*14a0*/  @!UP0 UIMAD UR4, UR8, UR21, UR5 ;  /* 0x00000015080482a4 */ /* 0x000fe4000f8e0205 */
[----:B------:R-:W-:Y:S02]  /*14b0*/  UIMAD UR16, UR26, UR11, UR16 ;  /* 0x0000000b1a1072a4 */ /* 0x000fe4000f8e0210 */
[----:B------:R-:W-:Y:S01]  /*14c0*/  UIMAD UR20, UR4, UR14, UR20 ;  /* 0x0000000e041472a4 */ /* 0x000fe2000f8e0214 */
[----:B------:R-:W-:Y:S02]  /*14d0*/  @!UP0 UMOV UR5, UR6 ;  /* 0x0000000600058c82 */ /* 0x000fe40008000000 */
[----:B------:R-:W-:-:S12]  /*14e0*/  UIMAD UR16, UR5, UR26, UR16 ;  /* 0x0000001a051072a4 */ /* 0x000fd8000f8e0210 */
.L_x_18:
[----:B------:R-:W-:Y:S02]  /*14f0*/  UISETP.NE.AND UP1, UPT, UR27, 0x1, UPT ;  /* 0x000000011b00788c */ /* 0x000fe4000bf25270 */
[----:B------:R-:W-:Y:S02]  /*1500*/  UISETP.NE.AND UP0, UPT, UR17, 0x2, UPT ;  /* 0x000000021100788c */ /* 0x000fe4000bf05270 */
[----:B------:R-:W-:-:S05]  /*1510*/  ULOP3.LUT UR28, UR28, 0x800, URZ, 0xc0, !UPT ;  /* 0x000008001c1c7892 */ /* 0x000fca000f8ec0ff */
[----:B------:R-:W-:Y:S07]  /*1520*/  BRA.U UP1, `(.L_x_19) ;  /* 0x0000000101447547 */ /* 0x000fee000b800000 */
[----:B------:R-:W1:Y:S01]  /*1530*/  LDCU.128 UR8, c[0x0][0xb10] ;  /* 0x00016200ff0877ac */ /* 0x000e620008000c00 */
[----:B------:R-:W2:Y:S01]  /*1540*/  LDCU UR12, c[0x0][0xb0c] ;  /* 0x00016180ff0c77ac */ /* 0x000ea20008000800 */
[----:B------:R-:W3:Y:S01]  /*1550*/  LDCU UR13, c[0x0][0xb20] ;  /* 0x00016400ff0d77ac */ /* 0x000ee20008000800 */
[----:B-1----:R-:W-:Y:S02]  /*1560*/  UIMAD.WIDE.U32 UR6, UR16, UR8, URZ ;  /* 0x00000008100672a5 */ /* 0x002fe4000f8e00ff */
[----:B------:R-:W-:Y:S02]  /*1570*/  UIMAD.WIDE.U32 UR4, UR20, UR11, URZ ;  /* 0x0000000b140472a5 */ /* 0x000fe4000f8e00ff */
[----:B--2---:R-:W-:Y:S02]  /*1580*/  UISETP.NE.AND UP2, UPT, UR12, 0x1, UPT ;  /* 0x000000010c00788c */ /* 0x004fe4000bf45270 */
[----:B------:R-:W-:Y:S01]  /*1590*/  UISETP.NE.AND UP1, UPT, UR10, 0x1, UPT ;  /* 0x000000010a00788c */ /* 0x000fe2000bf25270 */
[----:B------:R-:W-:-:S02]  /*15a0*/  UMOV UR6, UR7 ;  /* 0x0000000700067c82 */ /* 0x000fc40008000000 */
[----:B------:R-:W-:Y:S01]  /*15b0*/  UMOV UR4, UR5 ;  /* 0x0000000500047c82 */ /* 0x000fe20008000000 */
[----:B------:R-:W-:Y:S02]  /*15c0*/  USHF.R.U32.HI UR6, URZ, UR9, UR6 ;  /* 0x00000009ff067299 */ /* 0x000fe40008011606 */
[----:B---3--:R-:W-:Y:S02]  /*15d0*/  USHF.R.U32.HI UR4, URZ, UR13, UR4 ;  /* 0x0000000dff047299 */ /* 0x008fe40008011604 */
[----:B------:R-:W-:Y:S02]  /*15e0*/  USEL UR5, UR16, UR6, !UP2 ;  /* 0x0000000610057287 */ /* 0x000fe4000d000000 */
[----:B------:R-:W-:-:S04]  /*15f0*/  USEL UR4, UR20, UR4, !UP1 ;  /* 0x0000000414047287 */ /* 0x000fc8000c800000 */
[----:B------:R-:W-:Y:S02]  /*1600*/  UIADD3 UR6, UPT, UPT, UR5, -UR4, URZ ;  /* 0x8000000405067290 */ /* 0x000fe4000fffe0ff */
[----:B------:R-:W-:Y:S02]  /*1610*/  UIADD3 UR4, UPT, UPT, -UR5, UR4, URZ ;  /* 0x0000000405047290 */ /* 0x000fe4000fffe1ff */
[----:B------:R-:W-:Y:S02]  /*1620*/  UIMAD UR20, UR6, UR10, UR20 ;  /* 0x0000000a061472a4 */ /* 0x000fe4000f8e0214 */
[----:B------:R-:W-:-:S12]  /*1630*/  UIMAD UR16, UR4, UR12, UR16 ;  /* 0x0000000c041072a4 */ /* 0x000fd8000f8e0210 */
.L_x_19:
[----:B------:R-:W-:Y:S05]  /*1640*/  BRA.U !UP5, `(.L_x_20) ;  /* 0x000000010d0c7547 */ /* 0x000fea000b800000 */
[----:B------:R-:W-:Y:S01]  /*1650*/  UCGABAR_WAIT ;  /* 0x0000000000007dc7 */ /* 0x000fe20008000000 */
[----:B------:R-:W-:Y:S01]  /*1660*/  CCTL.IVALL ;  /* 0x00000000ff00798f */ /* 0x000fe20002000000 */
[----:B------:R-:W-:Y:S05]  /*1670*/  BRA `(.L_x_21) ;  /* 0x0000000000047947 */ /* 0x000fea0003800000 */
.L_x_20:
[----:B------:R-:W-:Y:S06]  /*1680*/  BAR.SYNC.DEFER_BLOCKING 0x0 ;  /* 0x0000000000007b1d */ /* 0x000fec0000010000 */
.L_x_21:
[----:B------:R-:W-:Y:S05]  /*1690*/  BRA.U UP0, `(.L_x_22) ;  /* 0x0000001100e87547 */ /* 0x000fea000b800000 */
[----:B------:R-:W1:Y:S01]  /*16a0*/  LDCU UR6, c[0x0][0x38c] ;  /* 0x00007180ff0677ac */ /* 0x000e620008000800 */
[----:B------:R-:W2:Y:S01]  /*16b0*/  S2UR UR8, SR_CgaCtaId ;  /* 0x00000000000879c3 */ /* 0x000ea20000008800 */
[----:B------:R-:W-:Y:S01]  /*16c0*/  PLOP3.LUT P1, PT, PT, PT, UP3, 0x80, 0x8 ;  /* 0x000000000008781c */ /* 0x000fe20003f2f038 */
[----:B------:R-:W-:Y:S01]  /*16d0*/  IMAD.MOV.U32 R12, RZ, RZ, 0x1 ;  /* 0x00000001ff0c7424 */ /* 0x000fe200078e00ff */
[----:B------:R-:W-:Y:S01]  /*16e0*/  UMOV UR7, 0x400 ;  /* 0x0000040000077882 */ /* 0x000fe20000000000 */
[----:B------:R-:W-:Y:S01]  /*16f0*/  UISETP.NE.AND UP1, UPT, UR17, URZ, UPT ;  /* 0x000000ff1100728c */ /* 0x000fe2000bf25270 */
[----:B------:R-:W-:Y:S02]  /*1700*/  ISETP.EQ.OR P2, PT, R0, RZ, P3 ;  /* 0x000000ff0000720c */ /* 0x000fe40001f42670 */
[----:B------:R-:W-:Y:S02]  /*1710*/  CS2R R10, SRZ ;  /* 0x00000000000a7805 */ /* 0x000fe4000001ff00 */
[----:B------:R-:W-:Y:S01]  /*1720*/  PLOP3.LUT P1, PT, P1, PT, PT, 0x8, 0x80 ;  /* 0x000000000080781c */ /* 0x000fe20000f2e170 */
[----:B------:R-:W-:Y:S01]  /*1730*/  IMAD.MOV.U32 R9, RZ, RZ, RZ ;  /* 0x000000ffff097224 */ /* 0x000fe200078e00ff */
[----:B------:R-:W3:Y:S01]  /*1740*/  LDCU UR40, c[0x0][0x370] ;  /* 0x00006e00ff2877ac */ /* 0x000ee20008000800 */
[----:B------:R-:W-:Y:S01]  /*1750*/  IMAD.MOV.U32 R8, RZ, RZ, 0x1 ;  /* 0x00000001ff087424 */ /* 0x000fe200078e00ff */
[----:B------:R-:W4:Y:S01]  /*1760*/  LDCU.64 UR26, c[0x0][0x348] ;  /* 0x00006900ff1a77ac */ /* 0x000f220008000a00 */
[----:B-1----:R-:W-:-:S02]  /*1770*/  UIADD3 UR5, UPT, UPT, UR6, 0x3f, URZ ;  /* 0x0000003f06057890 */ /* 0x002fc4000fffe0ff */
[----:B------:R-:W-:Y:S02]  /*1780*/  USHF.R.U32.HI UR45, URZ, 0x6, UR28 ;  /* 0x00000006ff2d7899 */ /* 0x000fe4000801161c */
[----:B------:R-:W-:Y:S02]  /*1790*/  USHF.R.S32.HI UR4, URZ, 0x1f, UR5 ;  /* 0x0000001fff047899 */ /* 0x000fe40008011405 */
[----:B------:R-:W-:Y:S02]  /*17a0*/  UIADD3 UR46, UPT, UPT, UR6, 0x7e, URZ ;  /* 0x0000007e062e7890 */ /* 0x000fe4000fffe0ff */
[----:B------:R-:W-:Y:S02]  /*17b0*/  ULEA.HI UR4, UR4, UR5, URZ, 0x6 ;  /* 0x0000000504047291 */ /* 0x000fe4000f8f30ff */
[----:B------:R-:W-:Y:S02]  /*17c0*/  UIADD3 UR5, UPT, UPT, UR6, -0x1, URZ ;  /* 0xffffffff06057890 */ /* 0x000fe4000fffe0ff */
[----:B------:R-:W-:-:S02]  /*17d0*/  USHF.R.S32.HI UR43, URZ, 0x6, UR4 ;  /* 0x00000006ff2b7899 */ /* 0x000fc40008011404 */
[----:B------:R-:W-:Y:S02]  /*17e0*/  UISETP.GE.U32.AND UP2, UPT, UR5, -0x7f, UPT ;  /* 0xffffff810500788c */ /* 0x000fe4000bf46070 */
[----:B------:R-:W-:Y:S02]  /*17f0*/  UISETP.LT.U32.AND UP0, UPT, UR43, 0x5, UPT ;  /* 0x000000052b00788c */ /* 0x000fe4000bf01070 */
[----:B--2---:R-:W-:Y:S02]  /*1800*/  ULEA UR7, UR8, UR7, 0x18 ;  /* 0x0000000708077291 */ /* 0x004fe4000f8ec0ff */
[----:B------:R-:W-:Y:S02]  /*1810*/  USEL UR41, UR43, 0x5, UP0 ;  /* 0x000000052b297887 */ /* 0x000fe40008000000 */
[----:B------:R-:W-:Y:S02]  /*1820*/  ULEA UR29, UR28, UR7, 0x1 ;  /* 0x000000071c1d7291 */ /* 0x000fe4000f8e08ff */
[----:B------:R-:W-:-:S02]  /*1830*/  UIADD3 UR21, UPT, UPT, UR41, -0x1, URZ ;  /* 0xffffffff29157890 */ /* 0x000fc4000fffe0ff */
[----:B------:R-:W-:Y:S01]  /*1840*/  @UP2 UIADD3 UR21, UPT, UPT, UR41, URZ, URZ ;  /* 0x000000ff29152290 */ /* 0x000fe2000fffe0ff */
[----:B------:R-:W1:Y:S01]  /*1850*/  LDCU UR39, c[0x0][0x374] ;  /* 0x00006e80ff2777ac */ /* 0x000e620008000800 */
[----:B------:R-:W-:Y:S02]  /*1860*/  USEL UR24, UR48, 0x2, UP1 ;  /* 0x0000000230187887 */ /* 0x000fe40008800000 */
[----:B------:R-:W-:Y:S02]  /*1870*/  UIADD3 UR29, UPT, UPT, UR29, 0x4400, URZ ;  /* 0x000044001d1d7890 */ /* 0x000fe4000fffe0ff */
[----:B------:R-:W-:Y:S02]  /*1880*/  UIADD3 UR44, UPT, UPT, UR43, -UR41, URZ ;  /* 0x800000292b2c7290 */ /* 0x000fe4000fffe0ff */
[----:B------:R-:W-:Y:S01]  /*1890*/  UIADD3 UR21, UPT, UPT, UR21, 0x1, URZ ;  /* 0x0000000115157890 */ /* 0x000fe2000fffe0ff */
[----:B---34-:R-:W-:-:S11]  /*18a0*/  UMOV UR5, URZ ;  /* 0x000000ff00057c82 */ /* 0x018fd60008000000 */
.L_x_42:
[----:B------:R-:W2:Y:S02]  /*18b0*/  S2UR UR4, SR_CgaCtaId ;  /* 0x00000000000479c3 */ /* 0x000ea40000008800 */
[----:B--2---:R-:W-:-:S09]  /*18c0*/  UISETP.NE.AND UP0, UPT, UR4, URZ, UPT ;  /* 0x000000ff0400728c */ /* 0x004fd2000bf05270 */
[----:B------:R-:W-:Y:S05]  /*18d0*/  BRA.U UP0, `(.L_x_23) ;  /* 0x0000000100287547 */ /* 0x000fea000b800000 */
[----:B------:R-:W-:Y:S02]  /*18e0*/  LEA R0, R9, UR7, 0x3 ;  /* 0x0000000709007c11 */ /* 0x000fe4000f8e18ff */
[----:B------:R-:W-:-:S04]  /*18f0*/  SHF.L.U32 R2, R8, 0x1f, RZ ;  /* 0x0000001f08027819 */ /* 0x000fc800000006ff */
[----:B------:R-:W2:Y:S02]  /*1900*/  SYNCS.PHASECHK.TRANS64.TRYWAIT P0, [R0+URZ+0x110], R2 ;  /* 0x00011002000075a7 */ /* 0x000ea400080011ff */
[----:B--2---:R-:W-:Y:S05]  /*1910*/  @!P0 BRA `(.L_x_24) ;  /* 0x0000006c00548947 */ /* 0x004fea0003800000 */
.L_x_139:
[----:B------:R-:W-:Y:S01]  /*1920*/  VIADD R9, R9, 0x1 ;  /* 0x0000000109097836 */ /* 0x000fe20000000000 */
[----:B------:R2:W-:Y:S04]  /*1930*/  SYNCS.ARRIVE.TRANS64.A1T0 RZ, [R0+URZ+0x100], RZ ;  /* 0x000100ff00ff79a7 */ /* 0x0005e800081000ff */
[----:B------:R-:W-:-:S04]  /*1940*/  ISETP.NE.AND P0, PT, R9, 0x2, PT ;  /* 0x000000020900780c */ /* 0x000fc80003f05270 */
[----:B------:R-:W-:Y:S02]  /*1950*/  SEL R9, R9, RZ, P0 ;  /* 0x000000ff09097207 */ /* 0x000fe40000000000 */
[----:B--2---:R-:W-:-:S04]  /*1960*/  SEL R0, RZ, 0x1, P0 ;  /* 0x00000001ff007807 */ /* 0x004fc80000000000 */
[----:B------:R-:W-:-:S07]  /*1970*/  LOP3.LUT R8, R8, R0, RZ, 0x3c, !PT ;  /* 0x0000000008087212 */ /* 0x000fce00078e3cff */
.L_x_23:
[----:B------:R-:W-:Y:S01]  /*1980*/  ULEA UR4, UR5, UR7, 0x3 ;  /* 0x0000000705047291 */ /* 0x000fe2000f8e18ff */
[----:B------:R-:W-:Y:S01]  /*1990*/  SHF.L.U32 R0, R12, 0x1f, RZ ;  /* 0x0000001f0c007819 */ /* 0x000fe200000006ff */
[----:B------:R-:W-:Y:S02]  /*19a0*/  UISETP.GE.U32.AND UP0, UPT, UR46, 0x7f, UPT ;  /* 0x0000007f2e00788c */ /* 0x000fe4000bf06070 */
[----:B------:R-:W-:Y:S02]  /*19b0*/  USHF.L.U32 UR11, UR20, 0x7, URZ ;  /* 0x00000007140b7899 */ /* 0x000fe400080006ff */
[----:B------:R-:W-:Y:S01]  /*19c0*/  ULEA UR35, UR16, UR45, 0x6 ;  /* 0x0000002d10237291 */ /* 0x000fe2000f8e30ff */
[----:B------:R-:W-:Y:S02]  /*19d0*/  UMOV UR13, URZ ;  /* 0x000000ff000d7c82 */ /* 0x000fe40008000000 */
[----:B------:R2:W3:Y:S02]  /*19e0*/  SYNCS.PHASECHK.TRANS64.TRYWAIT P0, [UR4+0x28], R0 ;  /* 0x00002800ff0075a7 */ /* 0x0004e40008001104 */
[----:B------:R-:W-:Y:S07]  /*19f0*/  BRA.U !UP0, `(.L_x_25) ;  /* 0x0000000108c07547 */ /* 0x000fee000b800000 */
[----:B------:R-:W-:Y:S01]  /*1a00*/  UMOV UR6, URZ ;  /* 0x000000ff00067c82 */ /* 0x000fe20008000000 */
[----:B------:R-:W-:-:S05]  /*1a10*/  UMOV UR4, UR5 ;  /* 0x0000000500047c82 */ /* 0x000fca0008000000 */
.L_x_31:
[----:B------:R-:W-:Y:S01]  /*1a20*/  ULEA UR33, UR4, UR7, 0x3 ;  /* 0x0000000704217291 */ /* 0x000fe2000f8e18ff */
[----:B---3--:R-:W-:Y:S01]  /*1a30*/  @!P3 MOV R2, 0x6000 ;  /* 0x000060000002b802 */ /* 0x008fe20000000f00 */
[----:B-1-3--:R-:W-:Y:S10]  /*1a40*/  @P0 BRA `(.L_x_26) ;  /* 0x00000000000c0947 */ /* 0x00aff40003800000 */
[----:B------:R-:W-:-:S04]  /*1a50*/  SHF.L.U32 R3, R12, 0x1f, RZ ;  /* 0x0000001f0c037819 */ /* 0x000fc800000006ff */
[----:B------:R-:W3:Y:S02]  /*1a60*/  SYNCS.PHASECHK.TRANS64.TRYWAIT P0, [UR33+0x28], R3 ;  /* 0x00002803ff0075a7 */ /* 0x000ee40008001121 */
[----:B---3--:R-:W-:Y:S05]  /*1a70*/  @!P0 BRA `(.L_x_27) ;  /* 0x0000006c00108947 */ /* 0x008fea0003800000 */
.L_x_26:
[----:B------:R3:W-:Y:S01]  /*1a80*/  @!P3 SYNCS.ARRIVE.TRANS64 RZ, [UR33], R2 ;  /* 0x00000002ffffb9a7 */ /* 0x0007e20008000021 */
[----:B------:R-:W-:-:S04]  /*1a90*/  ULOP3.LUT UR5, UR24, 0x2, URZ, 0xfc, !UPT ;  /* 0x0000000218057892 */ /* 0x000fc8000f8efcff */
[----:B------:R-:W-:-:S09]  /*1aa0*/  UISETP.NE.AND UP0, UPT, UR5, 0x2, UPT ;  /* 0x000000020500788c */ /* 0x000fd2000bf05270 */
[----:B------:R-:W-:Y:S05]  /*1ab0*/  BRA.U UP0, `(.L_x_28) ;  /* 0x0000000100047547 */ /* 0x000fea000b800000 */
[----:B-1----:R-:W-:Y:S05]  /*1ac0*/  BPT.TRAP 0x1 ;  /* 0x000000040000795c */ /* 0x002fea0000300000 */
.L_x_28:
[----:B------:R-:W-:Y:S04]  /*1ad0*/  BSSY.RECONVERGENT B0, `(.L_x_29) ;  /* 0x0000003000007945 */ /* 0x000fe80003800200 */
[----:B------:R-:W-:Y:S05]  /*1ae0*/  @P2 BRA `(.L_x_30) ;  /* 0x0000000000042947 */ /* 0x000fea0003800000 */
[----:B-1----:R-:W-:Y:S05]  /*1af0*/  BPT.TRAP 0x1 ;  /* 0x000000040000795c */ /* 0x002fea0000300000 */
.L_x_30:
[----:B-1----:R-:W-:Y:S05]  /*1b00*/  BSYNC.RECONVERGENT B0 ;  /* 0x0000000000007941 */ /* 0x002fea0003800200 */
.L_x_29:
[----:B------:R-:W-:Y:S02]  /*1b10*/  UIADD3 UR5, UPT, UPT, UR4, 0x1, URZ ;  /* 0x0000000104057890 */ /* 0x000fe4000fffe0ff */
[----:B------:R-:W-:Y:S02]  /*1b20*/  UIADD3 UR16, UP1, UPT, UR26, 0x80, URZ ;  /* 0x000000801a107890 */ /* 0x000fe4000ff3e0ff */
[----:B------:R-:W-:Y:S02]  /*1b30*/  UISETP.NE.AND UP0, UPT, UR5, 0x5, UPT ;  /* 0x000000050500788c */ /* 0x000fe4000bf05270 */
[----:B------:R-:W-:Y:S02]  /*1b40*/  USHF.L.U32 UR34, UR6, 0x6, URZ ;  /* 0x0000000606227899 */ /* 0x000fe400080006ff */
[----:B------:R-:W-:Y:S02]  /*1b50*/  USEL UR9, URZ, 0x1, UP0 ;  /* 0x00000001ff097887 */ /* 0x000fe40008000000 */
[----:B------:R-:W-:-:S02]  /*1b60*/  USEL UR5, UR5, URZ, UP0 ;  /* 0x000000ff05057287 */ /* 0x000fc40008000000 */
[----:B------:R-:W-:Y:S02]  /*1b70*/  UIADD3 UR14, UP0, UPT, UR26, 0x180, URZ ;  /* 0x000001801a0e7890 */ /* 0x000fe4000ff1e0ff */
[----:B------:R-:W-:Y:S01]  /*1b80*/  ULEA UR8, UR5, UR7, 0x3 ;  /* 0x0000000705087291 */ /* 0x000fe2000f8e18ff */
[----:B------:R-:W-:Y:S01]  /*1b90*/  LOP3.LUT R12, R12, UR9, RZ, 0x3c, !PT ;  /* 0x000000090c0c7c12 */ /* 0x000fe2000f8e3cff */
[----:B------:R-:W-:Y:S02]  /*1ba0*/  ULEA UR9, UR4, UR28, 0xc ;  /* 0x0000001c04097291 */ /* 0x000fe4000f8e60ff */
[----:B------:R-:W-:Y:S01]  /*1bb0*/  UIADD3.X UR17, UPT, UPT, URZ, UR27, URZ, UP1, !UPT ;  /* 0x0000001bff117290 */ /* 0x000fe20008ffe4ff */
[----:B--2---:R-:W-:Y:S01]  /*1bc0*/  SHF.L.U32 R0, R12, 0x1f, RZ ;  /* 0x0000001f0c007819 */ /* 0x004fe200000006ff */
[----:B------:R-:W-:Y:S02]  /*1bd0*/  ULEA UR9, UR9, UR7, 0x1 ;  /* 0x0000000709097291 */ /* 0x000fe4000f8e08ff */
[----:B------:R-:W-:Y:S01]  /*1be0*/  UIADD3.X UR15, UPT, UPT, URZ, UR27, URZ, UP0, !UPT ;  /* 0x0000001bff0f7290 */ /* 0x000fe200087fe4ff */
[----:B------:R4:W1:Y:S01]  /*1bf0*/  SYNCS.PHASECHK.TRANS64.TRYWAIT P0, [UR8+0x28], R0 ;  /* 0x00002800ff0075a7 */ /* 0x0008620008001108 */
[----:B------:R-:W-:-:S02]  /*1c00*/  ULEA UR8, UR4, UR7, 0xe ;  /* 0x0000000704087291 */ /* 0x000fc4000f8e70ff */
[----:B------:R-:W-:Y:S02]  /*1c10*/  UIADD3 UR32, UPT, UPT, UR9, 0x4400, URZ ;  /* 0x0000440009207890 */ /* 0x000fe4000fffe0ff */
[----:B------:R-:W-:Y:S01]  /*1c20*/  UIADD3 UR8, UPT, UPT, UR8, 0xe400, URZ ;  /* 0x0000e40008087890 */ /* 0x000fe2000fffe0ff */
[----:B------:R-:W-:Y:S01]  /*1c30*/  UMOV UR13, 0x30000 ;  /* 0x00030000000d7882 */ /* 0x000fe20000000000 */
[----:B------:R-:W-:Y:S01]  /*1c40*/  UMOV UR18, 0x0 ;  /* 0x0000000000127882 */ /* 0x000fe20000000000 */
[----:B------:R-:W-:Y:S01]  /*1c50*/  UMOV UR19, 0x10000000 ;  /* 0x1000000000137882 */ /* 0x000fe20000000000 */
[----:B------:R-:W-:Y:S01]  /*1c60*/  UMOV UR12, UR36 ;  /* 0x00000024000c7c82 */ /* 0x000fe20008000000 */
[----:B------:R-:W-:Y:S01]  /*1c70*/  UMOV UR9, UR33 ;  /* 0x0000002100097c82 */ /* 0x000fe20008000000 */
[----:B------:R-:W-:Y:S01]  /*1c80*/  UMOV UR10, UR34 ;  /* 0x00000022000a7c82 */ /* 0x000fe20008000000 */
[----:B------:R2:W-:Y:S01]  /*1c90*/  UTMALDG.3D.MULTICAST [UR32], [UR16], UR13, desc[UR18] ;  /* 0x00001220100073b4 */ /* 0x0005e2000801180d */
[----:B------:R-:W-:Y:S01]  /*1ca0*/  UIADD3 UR6, UPT, UPT, UR6, 0x1, URZ ;  /* 0x0000000106067890 */ /* 0x000fe2000fffe0ff */
[----:B------:R-:W-:-:S03]  /*1cb0*/  UMOV UR4, UR5 ;  /* 0x0000000500047c82 */ /* 0x000fc60008000000 */
[----:B------:R-:W-:Y:S01]  /*1cc0*/  UISETP.NE.AND UP0, UPT, UR6, UR21, UPT ;  /* 0x000000150600728c */ /* 0x000fe2000bf05270 */
[----:B------:R4:W-:Y:S01]  /*1cd0*/  UTMALDG.3D [UR8], [UR14], desc[UR18] ;  /* 0x000012080e0075b4 */ /* 0x0009e20008011000 */
[----:B--2---:R-:W-:-:S07]  /*1ce0*/  UMOV UR13, UR21 ;  /* 0x00000015000d7c82 */ /* 0x004fce0008000000 */
[----:B----4-:R-:W-:Y:S05]  /*1cf0*/  BRA.U UP0, `(.L_x_31) ;  /* 0xfffffffd00487547 */ /* 0x010fea000b83ffff */
.L_x_25:
[----:B------:R-:W-:Y:S01]  /*1d00*/  ULEA UR4, UR5, UR7, 0x3 ;  /* 0x0000000705047291 */ /* 0x000fe2000f8e18ff */
[----:B--2---:R-:W-:Y:S01]  /*1d10*/  SHF.L.U32 R0, R12, 0x1f, RZ ;  /* 0x0000001f0c007819 */ /* 0x004fe200000006ff */
[----:B------:R-:W-:Y:S01]  /*1d20*/  @!P1 SYNCS.ARRIVE.TRANS64.A1T0 RZ, [UR7+0x98], RZ ;  /* 0x000098ffffff99a7 */ /* 0x000fe20008100007 */
[----:B------:R-:W-:-:S06]  /*1d30*/  UISETP.GT.AND UP0, UPT, UR43, UR41, UPT ;  /* 0x000000292b00728c */ /* 0x000fcc000bf04270 */
[----:B-1-3--:R1:W2:Y:S03]  /*1d40*/  SYNCS.PHASECHK.TRANS64.TRYWAIT P0, [UR4+0x28], R0 ;  /* 0x00002800ff0075a7 */ /* 0x00a2a60008001104 */
[----:B------:R-:W-:Y:S05]  /*1d50*/  BRA.U !UP0, `(.L_x_32) ;  /* 0x0000000108bc7547 */ /* 0x000fea000b800000 */
[----:B------:R-:W-:Y:S01]  /*1d60*/  UIADD3 UR25, UPT, UPT, UR44, UR13, URZ ;  /* 0x0000000d2c197290 */ /* 0x000fe2000fffe0ff */
[----:B------:R-:W-:-:S11]  /*1d70*/  UMOV UR4, UR5 ;  /* 0x0000000500047c82 */ /* 0x000fd60008000000 */
.L_x_38:
[----:B------:R-:W-:Y:S01]  /*1d80*/  ULEA UR17, UR4, UR7, 0x3 ;  /* 0x0000000704117291 */ /* 0x000fe2000f8e18ff */
[----:B--2---:R-:W-:Y:S01]  /*1d90*/  @!P3 MOV R2, 0x6000 ;  /* 0x000060000002b802 */ /* 0x004fe20000000f00 */
[----:B--2-4-:R-:W-:Y:S10]  /*1da0*/  @P0 BRA `(.L_x_33) ;  /* 0x00000000000c0947 */ /* 0x014ff40003800000 */
[----:B------:R-:W-:-:S04]  /*1db0*/  SHF.L.U32 R3, R12, 0x1f, RZ ;  /* 0x0000001f0c037819 */ /* 0x000fc800000006ff */
[----:B------:R-:W2:Y:S02]  /*1dc0*/  SYNCS.PHASECHK.TRANS64.TRYWAIT P0, [UR17+0x28], R3 ;  /* 0x00002803ff0075a7 */ /* 0x000ea40008001111 */
[----:B--2---:R-:W-:Y:S05]  /*1dd0*/  @!P0 BRA `(.L_x_34) ;  /* 0x0000006800508947 */ /* 0x004fea0003800000 */
.L_x_33:
[----:B------:R2:W-:Y:S01]  /*1de0*/  @!P3 SYNCS.ARRIVE.TRANS64 RZ, [UR17], R2 ;  /* 0x00000002ffffb9a7 */ /* 0x0005e20008000011 */
[----:B------:R-:W-:-:S04]  /*1df0*/  ULOP3.LUT UR5, UR24, 0x2, URZ, 0xfc, !UPT ;  /* 0x0000000218057892 */ /* 0x000fc8000f8efcff */
[----:B------:R-:W-:-:S09]  /*1e00*/  UISETP.NE.AND UP0, UPT, UR5, 0x2, UPT ;  /* 0x000000020500788c */ /* 0x000fd2000bf05270 */
[----:B------:R-:W-:Y:S05]  /*1e10*/  BRA.U UP0, `(.L_x_35) ;  /* 0x0000000100047547 */ /* 0x000fea000b800000 */
[----:B------:R-:W-:Y:S05]  /*1e20*/  BPT.TRAP 0x1 ;  /* 0x000000040000795c */ /* 0x000fea0000300000 */
.L_x_35:
[----:B------:R-:W-:Y:S04]  /*1e30*/  BSSY.RECONVERGENT B0, `(.L_x_36) ;  /* 0x0000003000007945 */ /* 0x000fe80003800200 */
[----:B------:R-:W-:Y:S05]  /*1e40*/  @P2 BRA `(.L_x_37) ;  /* 0x0000000000042947 */ /* 0x000fea0003800000 */
[----:B------:R-:W-:Y:S05]  /*1e50*/  BPT.TRAP 0x1 ;  /* 0x000000040000795c */ /* 0x000fea0000300000 */
.L_x_37:
[----:B------:R-:W-:Y:S05]  /*1e60*/  BSYNC.RECONVERGENT B0 ;  /* 0x0000000000007941 */ /* 0x000fea0003800200 */
.L_x_36:
[----:B------:R-:W-:Y:S02]  /*1e70*/  UIADD3 UR5, UPT, UPT, UR4, 0x1, URZ ;  /* 0x0000000104057890 */ /* 0x000fe4000fffe0ff */
[----:B------:R-:W-:Y:S02]  /*1e80*/  UIADD3 UR14, UP1, UPT, UR26, 0x80, URZ ;  /* 0x000000801a0e7890 */ /* 0x000fe4000ff3e0ff */
[----:B------:R-:W-:Y:S02]  /*1e90*/  UISETP.NE.AND UP0, UPT, UR5, 0x5, UPT ;  /* 0x000000050500788c */ /* 0x000fe4000bf05270 */
[----:B------:R-:W-:Y:S02]  /*1ea0*/  USHF.L.U32 UR18, UR13, 0x6, URZ ;  /* 0x000000060d127899 */ /* 0x000fe400080006ff */
[----:B------:R-:W-:Y:S02]  /*1eb0*/  USEL UR8, URZ, 0x1, UP0 ;  /* 0x00000001ff087887 */ /* 0x000fe40008000000 */
[----:B------:R-:W-:-:S02]  /*1ec0*/  USEL UR5, UR5, URZ, UP0 ;  /* 0x000000ff05057287 */ /* 0x000fc40008000000 */
[----:B------:R-:W-:Y:S02]  /*1ed0*/  UIADD3 UR22, UP0, UPT, UR26, 0x180, URZ ;  /* 0x000001801a167890 */ /* 0x000fe4000ff1e0ff */
[----:B------:R-:W-:Y:S01]  /*1ee0*/  LOP3.LUT R12, R12, UR8, RZ, 0x3c, !PT ;  /* 0x000000080c0c7c12 */ /* 0x000fe2000f8e3cff */
[----:B------:R-:W-:Y:S02]  /*1ef0*/  ULEA UR6, UR5, UR7, 0x3 ;  /* 0x0000000705067291 */ /* 0x000fe4000f8e18ff */
[----:B------:R-:W-:Y:S01]  /*1f00*/  ULEA UR8, UR4, UR7, 0xe ;  /* 0x0000000704087291 */ /* 0x000fe2000f8e70ff */
[----:B-1----:R-:W-:Y:S01]  /*1f10*/  SHF.L.U32 R0, R12, 0x1f, RZ ;  /* 0x0000001f0c007819 */ /* 0x002fe200000006ff */
[----:B------:R-:W-:Y:S02]  /*1f20*/  ULEA UR16, UR4, UR29, 0xd ;  /* 0x0000001d04107291 */ /* 0x000fe4000f8e68ff */
[----:B------:R-:W-:Y:S02]  /*1f30*/  UIADD3.X UR15, UPT, UPT, URZ, UR27, URZ, UP1, !UPT ;  /* 0x0000001bff0f7290 */ /* 0x000fe40008ffe4ff */
[----:B------:R-:W-:Y:S01]  /*1f40*/  UIADD3 UR8, UPT, UPT, UR8, 0xe400, URZ ;  /* 0x0000e40008087890 */ /* 0x000fe2000fffe0ff */
[----:B------:R3:W4:Y:S01]  /*1f50*/  SYNCS.PHASECHK.TRANS64.TRYWAIT P0, [UR6+0x28], R0 ;  /* 0x00002800ff0075a7 */ /* 0x0007220008001106 */
[----:B------:R-:W-:Y:S01]  /*1f60*/  UIADD3.X UR23, UPT, UPT, URZ, UR27, URZ, UP0, !UPT ;  /* 0x0000001bff177290 */ /* 0x000fe200087fe4ff */
[----:B------:R-:W-:Y:S01]  /*1f70*/  UMOV UR6, 0x30000 ;  /* 0x0003000000067882 */ /* 0x000fe20000000000 */
[----:B------:R-:W-:Y:S01]  /*1f80*/  UMOV UR30, 0x0 ;  /* 0x00000000001e7882 */ /* 0x000fe20000000000 */
[----:B------:R-:W-:Y:S01]  /*1f90*/  UMOV UR31, 0x10000000 ;  /* 0x10000000001f7882 */ /* 0x000fe20000000000 */
[----:B------:R-:W-:Y:S01]  /*1fa0*/  UMOV UR19, UR35 ;  /* 0x0000002300137c82 */ /* 0x000fe20008000000 */
[----:B------:R-:W-:Y:S01]  /*1fb0*/  UMOV UR20, UR36 ;  /* 0x0000002400147c82 */ /* 0x000fe20008000000 */
[----:B------:R-:W-:Y:S01]  /*1fc0*/  UMOV UR12, UR36 ;  /* 0x00000024000c7c82 */ /* 0x000fe20008000000 */
[----:B------:R-:W-:Y:S01]  /*1fd0*/  UMOV UR9, UR17 ;  /* 0x0000001100097c82 */ /* 0x000fe20008000000 */
[----:B------:R-:W-:Y:S01]  /*1fe0*/  UMOV UR10, UR18 ;  /* 0x00000012000a7c82 */ /* 0x000fe20008000000 */
[----:B------:R3:W-:Y:S01]  /*1ff0*/  UTMALDG.3D.MULTICAST [UR16], [UR14], UR6, desc[UR30] ;  /* 0x00001e100e0073b4 */ /* 0x0007e20008011806 */
[----:B------:R-:W-:Y:S01]  /*2000*/  UIADD3 UR13, UPT, UPT, UR13, 0x1, URZ ;  /* 0x000000010d0d7890 */ /* 0x000fe2000fffe0ff */
[----:B------:R-:W-:-:S03]  /*2010*/  UMOV UR4, UR5 ;  /* 0x0000000500047c82 */ /* 0x000fc60008000000 */
[----:B------:R-:W-:Y:S01]  /*2020*/  UISETP.NE.AND UP0, UPT, UR13, UR25, UPT ;  /* 0x000000190d00728c */ /* 0x000fe2000bf05270 */
[----:B------:R3:W-:Y:S08]  /*2030*/  UTMALDG.3D [UR8], [UR22], desc[UR30] ;  /* 0x00001e08160075b4 */ /* 0x0007f00008011000 */
[----:B---3--:R-:W-:Y:S05]  /*2040*/  BRA.U UP0, `(.L_x_38) ;  /* 0xfffffffd004c7547 */ /* 0x008fea000b83ffff */
.L_x_32:
[C---:B------:R-:W-:Y:S01]  /*2050*/  LEA R3, R11.reuse, UR7, 0x3 ;  /* 0x000000070b037c11 */ /* 0x040fe2000f8e18ff */
[----:B------:R-:W-:Y:S01]  /*2060*/  NOP ;  /* 0x0000000000007918 */ /* 0x000fe20000000000 */
[----:B-1----:R-:W-:Y:S02]  /*2070*/  SHF.L.U32 R0, R10, 0x1f, RZ ;  /* 0x0000001f0a007819 */ /* 0x002fe400000006ff */
[----:B------:R-:W-:Y:S02]  /*2080*/  LEA R4, R11, UR7, 0x4 ;  /* 0x000000070b047c11 */ /* 0x000fe4000f8e20ff */
[----:B--2-4-:R-:W1:Y:S02]  /*2090*/  SYNCS.PHASECHK.TRANS64.TRYWAIT P0, [R3+URZ+0xa0], R0 ;  /* 0x0000a000030075a7 */ /* 0x014e6400080011ff */
[----:B-1----:R-:W-:Y:S05]  /*20a0*/  @!P0 BRA `(.L_x_39) ;  /* 0x0000006400b48947 */ /* 0x002fea0003800000 */
.L_x_142:
[----:B------:R-:W2:Y:S01]  /*20b0*/  LDS.128 R4, [R4+0x130] ;  /* 0x0001300004047984 */ /* 0x000ea20000000c00 */
[----:B------:R-:W-:Y:S01]  /*20c0*/  UISETP.GE.AND UP0, UPT, UR42, 0x1, UPT ;  /* 0x000000012a00788c */ /* 0x000fe2000bf06270 */
[----:B------:R-:W-:Y:S01]  /*20d0*/  @!PT LDS RZ, [RZ] ;  /* 0x00000000fffff984 */ /* 0x000fe20000000800 */
[----:B------:R-:W-:Y:S01]  /*20e0*/  @!PT LDS RZ, [RZ] ;  /* 0x00000000fffff984 */ /* 0x000fe20000000800 */
[----:B------:R-:W-:Y:S01]  /*20f0*/  @!PT LDS RZ, [RZ] ;  /* 0x00000000fffff984 */ /* 0x000fe20000000800 */
[----:B------:R-:W-:Y:S01]  /*2100*/  @!PT LDS RZ, [RZ] ;  /* 0x00000000fffff984 */ /* 0x000fe20000000800 */
[----:B------:R3:W-:Y:S06]  /*2110*/  MEMBAR.ALL.CTA ;  /* 0x0000000000007992 */ /* 0x0007ec0000008000 */
[----:B---3--:R-:W3:Y:S01]  /*2120*/  FENCE.VIEW.ASYNC.S ;  /* 0x00000000000073c6 */ /* 0x008ee20000000000 */
[----:B--2---:R-:W-:-:S13]  /*2130*/  LOP3.LUT P0, RZ, R6, 0x1, RZ, 0xc0, !PT ;  /* 0x0000000106ff7812 */ /* 0x004fda000780c0ff */
[----:B---3--:R-:W-:Y:S01]  /*2140*/  VOTEU.ANY UP1, P0 ;  /* 0x0000000000ff7886 */ /* 0x008fe20000020100 */
[----:B------:R-:W-:-:S13]  /*2150*/  PLOP3.LUT P0, PT, PT, PT, UP1, 0x80, 0x8 ;  /* 0x000000000008781c */ /* 0x000fda0003f0f018 */
[----:B-1----:R-:W-:Y:S02]  /*2160*/  @P0 LOP3.LUT R0, R5, 0xffff, RZ, 0xc0, !PT ;  /* 0x0000ffff05000812 */ /* 0x002fe400078ec0ff */
[----:B------:R-:W-:Y:S02]  /*2170*/  @P0 MOV R2, R4 ;  /* 0x0000000400020202 */ /* 0x000fe40000000f00 */
[----:B------:R-:W-:Y:S01]  /*2180*/  @P0 R2UR UR6, R0 ;  /* 0x00000000000602ca */ /* 0x000fe200000e0000 */
[----:B------:R-:W-:Y:S01]  /*2190*/  VIADD R0, R3, 0xb0 ;  /* 0x000000b003007836 */ /* 0x000fe20000000000 */
[----:B------:R-:W-:Y:S02]  /*21a0*/  @P0 SHF.R.U32.HI R4, RZ, 0x10, R5 ;  /* 0x00000010ff040819 */ /* 0x000fe40000011605 */
[----:B------:R-:W-:Y:S02]  /*21b0*/  @P0 R2UR UR8, R2 ;  /* 0x00000000020802ca */ /* 0x000fe400000e0000 */
[----:B------:R-:W-:-:S02]  /*21c0*/  PRMT R0, RZ, 0x654, R0 ;  /* 0x00000654ff007816 */ /* 0x000fc40000000000 */
[----:B------:R-:W-:Y:S02]  /*21d0*/  @P0 R2UR UR4, R4 ;  /* 0x00000000040402ca */ /* 0x000fe400000e0000 */
[----:B------:R1:W-:Y:S03]  /*21e0*/  SYNCS.ARRIVE.TRANS64.RED.A1T0 RZ, [R0+URZ], RZ ;  /* 0x000000ff00ff79a7 */ /* 0x0003e600081004ff */
[----:B------:R-:W-:-:S04]  /*21f0*/  @UP1 UMOV UR37, UR6 ;  /* 0x0000000600251c82 */ /* 0x000fc80008000000 */
[----:B------:R-:W-:-:S04]  /*2200*/  @UP1 UMOV UR38, UR8 ;  /* 0x0000000800261c82 */ /* 0x000fc80008000000 */
[----:B------:R-:W-:Y:S01]  /*2210*/  @UP1 UMOV UR36, UR4 ;  /* 0x0000000400241c82 */ /* 0x000fe20008000000 */
[----:B------:R-:W-:Y:S05]  /*2220*/  BRA.U !UP0, `(.L_x_40) ;  /* 0x0000000108d47547 */ /* 0x000fea000b800000 */
[----:B------:R-:W2:Y:S01]  /*2230*/  LDCU.128 UR12, c[0x0][0xb10] ;  /* 0x00016200ff0c77ac */ /* 0x000ea20008000c00 */
[----:B------:R-:W3:Y:S01]  /*2240*/  LDCU UR25, c[0x0][0xb20] ;  /* 0x00016400ff1977ac */ /* 0x000ee20008000800 */
[----:B------:R-:W4:Y:S01]  /*2250*/  LDCU UR20, c[0x0][0xb0c] ;  /* 0x00016180ff1477ac */ /* 0x000f220008000800 */
[----:B------:R-:W1:Y:S01]  /*2260*/  LDCU.64 UR10, c[0x0][0xb28] ;  /* 0x00016500ff0a77ac */ /* 0x000e620008000a00 */
[----:B------:R-:W-:Y:S02]  /*2270*/  UISETP.NE.AND UP3, UPT, UR42, 0x1, UPT ;  /* 0x000000012a00788c */ /* 0x000fe4000bf65270 */
[----:B--2---:R-:W-:Y:S02]  /*2280*/  UIMAD.WIDE.U32 UR16, UR39, UR15, URZ ;  /* 0x0000000f271072a5 */ /* 0x004fe4000f8e00ff */
[----:B------:R-:W-:Y:S02]  /*2290*/  UIMAD.WIDE.U32 UR8, UR40, UR12, URZ ;  /* 0x0000000c280872a5 */ /* 0x000fe4000f8e00ff */
[----:B------:R-:W-:-:S02]  /*22a0*/  UISETP.NE.AND UP0, UPT, UR14, 0x1, UPT ;  /* 0x000000010e00788c */ /* 0x000fc4000bf05270 */
[----:B------:R-:W-:Y:S01]  /*22b0*/  UIMAD.WIDE.U32 UR22, UR37, UR15, URZ ;  /* 0x0000000f251672a5 */ /* 0x000fe2000f8e00ff */
[----:B------:R-:W-:Y:S02]  /*22c0*/  UMOV UR16, UR17 ;  /* 0x0000001100107c82 */ /* 0x000fe40008000000 */
[----:B------:R-:W-:Y:S01]  /*22d0*/  UMOV UR8, UR9 ;  /* 0x0000000900087c82 */ /* 0x000fe20008000000 */
[----:B---3--:R-:W-:Y:S02]  /*22e0*/  USHF.R.U32.HI UR16, URZ, UR25, UR16 ;  /* 0x00000019ff107299 */ /* 0x008fe40008011610 */
[----:B----4-:R-:W-:Y:S02]  /*22f0*/  UISETP.NE.AND UP2, UPT, UR20, 0x1, UPT ;  /* 0x000000011400788c */ /* 0x010fe4000bf45270 */
[----:B------:R-:W-:Y:S02]  /*2300*/  USHF.R.U32.HI UR8, URZ, UR13, UR8 ;  /* 0x0000000dff087299 */ /* 0x000fe40008011608 */
[----:B------:R-:W-:-:S02]  /*2310*/  USEL UR6, UR39, UR16, !UP0 ;  /* 0x0000001027067287 */ /* 0x000fc4000c000000 */
[----:B------:R-:W-:Y:S02]  /*2320*/  USEL UR8, UR40, UR8, !UP2 ;  /* 0x0000000828087287 */ /* 0x000fe4000d000000 */
[----:B-1----:R-:W-:Y:S01]  /*2330*/  UIMAD.WIDE.U32 UR16, UR6, UR10, URZ ;  /* 0x0000000a061072a5 */ /* 0x002fe2000f8e00ff */
[----:B------:R-:W-:Y:S01]  /*2340*/  UMOV UR4, UR23 ;  /* 0x0000001700047c82 */ /* 0x000fe20008000000 */
[----:B------:R-:W-:Y:S02]  /*2350*/  UIMAD.WIDE.U32 UR18, UR38, UR12, URZ ;  /* 0x0000000c261272a5 */ /* 0x000fe4000f8e00ff */
[----:B------:R-:W-:-:S03]  /*2360*/  UIMAD.WIDE.U32 UR22, UR8, UR10, URZ ;  /* 0x0000000a081672a5 */ /* 0x000fc6000f8e00ff */
[----:B------:R-:W-:Y:S01]  /*2370*/  UMOV UR16, UR17 ;  /* 0x0000001100107c82 */ /* 0x000fe20008000000 */
[----:B------:R-:W-:Y:S02]  /*2380*/  USHF.R.U32.HI UR4, URZ, UR25, UR4 ;  /* 0x00000019ff047299 */ /* 0x000fe40008011604 */
[----:B------:R-:W-:Y:S01]  /*2390*/  @UP3 USHF.R.U32.HI UR6, URZ, UR11, UR16 ;  /* 0x0000000bff063299 */ /* 0x000fe20008011610 */
[----:B------:R-:W-:Y:S01]  /*23a0*/  UMOV UR18, UR19 ;  /* 0x0000001300127c82 */ /* 0x000fe20008000000 */
[----:B------:R-:W-:Y:S01]  /*23b0*/  UMOV UR22, UR23 ;  /* 0x0000001700167c82 */ /* 0x000fe20008000000 */
[----:B------:R-:W-:Y:S02]  /*23c0*/  USHF.R.U32.HI UR13, URZ, UR13, UR18 ;  /* 0x0000000dff0d7299 */ /* 0x000fe40008011612 */
[----:B------:R-:W-:Y:S02]  /*23d0*/  USEL UR4, UR37, UR4, !UP0 ;  /* 0x0000000425047287 */ /* 0x000fe4000c000000 */
[----:B------:R-:W-:-:S02]  /*23e0*/  @UP3 USHF.R.U32.HI UR8, URZ, UR11, UR22 ;  /* 0x0000000bff083299 */ /* 0x000fc40008011616 */
[----:B------:R-:W-:Y:S02]  /*23f0*/  UIMAD UR9, UR42, UR6, URZ ;  /* 0x000000062a0972a4 */ /* 0x000fe4000f8e02ff */
[----:B------:R-:W-:Y:S02]  /*2400*/  USEL UR6, UR38, UR13, !UP2 ;  /* 0x0000000d26067287 */ /* 0x000fe4000d000000 */
[----:B------:R-:W-:Y:S02]  /*2410*/  UIMAD UR12, UR42, UR8, URZ ;  /* 0x000000082a0c72a4 */ /* 0x000fe4000f8e02ff */
[----:B------:R-:W-:Y:S02]  /*2420*/  UISETP.GE.AND UP0, UPT, UR4, UR9, UPT ;  /* 0x000000090400728c */ /* 0x000fe4000bf06270 */
[----:B------:R-:W-:Y:S02]  /*2430*/  UIMAD.WIDE.U32 UR16, UR4, UR10, URZ ;  /* 0x0000000a041072a5 */ /* 0x000fe4000f8e00ff */
[----:B------:R-:W-:-:S02]  /*2440*/  UISETP.GE.OR UP0, UPT, UR6, UR12, UP0 ;  /* 0x0000000c0600728c */ /* 0x000fc40008706670 */
        /* <DEDUP_REMOVED lines=19> */
.L_x_40:
[----:B------:R-:W2:Y:S02]  /*2580*/  LDCU UR4, c[0x0][0xb30] ;  /* 0x00016600ff0477ac */ /* 0x000ea40008000800 */
[----:B--2---:R-:W-:-:S09]  /*2590*/  UISETP.NE.AND UP0, UPT, UR4, 0x1, UPT ;  /* 0x000000010400788c */ /* 0x004fd2000bf05270 */
[----:B------:R-:W-:Y:S05]  /*25a0*/  BRA.U UP0, `(.L_x_41) ;  /* 0x0000000100447547 */ /* 0x000fea000b800000 */
[----:B------:R-:W2:Y:S01]  /*25b0*/  LDCU.128 UR12, c[0x0][0xb10] ;  /* 0x00016200ff0c77ac */ /* 0x000ea20008000c00 */
[----:B------:R-:W3:Y:S01]  /*25c0*/  LDCU UR16, c[0x0][0xb0c] ;  /* 0x00016180ff1077ac */ /* 0x000ee20008000800 */
[----:B------:R-:W4:Y:S01]  /*25d0*/  LDCU UR17, c[0x0][0xb20] ;  /* 0x00016400ff1177ac */ /* 0x000f220008000800 */
[----:B--2---:R-:W-:Y:S02]  /*25e0*/  UIMAD.WIDE.U32 UR10, UR38, UR12, URZ ;  /* 0x0000000c260a72a5 */ /* 0x004fe4000f8e00ff */
[----:B------:R-:W-:Y:S02]  /*25f0*/  UIMAD.WIDE.U32 UR8, UR37, UR15, URZ ;  /* 0x0000000f250872a5 */ /* 0x000fe4000f8e00ff */
[----:B---3--:R-:W-:Y:S02]  /*2600*/  UISETP.NE.AND UP2, UPT, UR16, 0x1, UPT ;  /* 0x000000011000788c */ /* 0x008fe4000bf45270 */
[----:B------:R-:W-:Y:S01]  /*2610*/  UISETP.NE.AND UP0, UPT, UR14, 0x1, UPT ;  /* 0x000000010e00788c */ /* 0x000fe2000bf05270 */
[----:B------:R-:W-:-:S02]  /*2620*/  UMOV UR6, UR11 ;  /* 0x0000000b00067c82 */ /* 0x000fc40008000000 */
[----:B------:R-:W-:Y:S01]  /*2630*/  UMOV UR4, UR9 ;  /* 0x0000000900047c82 */ /* 0x000fe20008000000 */
[----:B------:R-:W-:Y:S02]  /*2640*/  USHF.R.U32.HI UR6, URZ, UR13, UR6 ;  /* 0x0000000dff067299 */ /* 0x000fe40008011606 */
[----:B----4-:R-:W-:Y:S02]  /*2650*/  USHF.R.U32.HI UR4, URZ, UR17, UR4 ;  /* 0x00000011ff047299 */ /* 0x010fe40008011604 */
[----:B------:R-:W-:Y:S02]  /*2660*/  USEL UR6, UR38, UR6, !UP2 ;  /* 0x0000000626067287 */ /* 0x000fe4000d000000 */
[----:B------:R-:W-:-:S04]  /*2670*/  USEL UR4, UR37, UR4, !UP0 ;  /* 0x0000000425047287 */ /* 0x000fc8000c000000 */
[----:B------:R-:W-:Y:S02]  /*2680*/  UIADD3 UR8, UPT, UPT, UR6, -UR4, URZ ;  /* 0x8000000406087290 */ /* 0x000fe4000fffe0ff */
[----:B------:R-:W-:Y:S02]  /*2690*/  UIADD3 UR4, UPT, UPT, -UR6, UR4, URZ ;  /* 0x0000000406047290 */ /* 0x000fe4000fffe1ff */
[----:B------:R-:W-:Y:S02]  /*26a0*/  UIMAD UR37, UR8, UR14, UR37 ;  /* 0x0000000e082572a4 */ /* 0x000fe4000f8e0225 */
[----:B------:R-:W-:-:S12]  /*26b0*/  UIMAD UR38, UR4, UR16, UR38 ;  /* 0x00000010042672a4 */ /* 0x000fd8000f8e0226 */
.L_x_41:
[----:B------:R-:W-:Y:S01]  /*26c0*/  VIADD R11, R11, 0x1 ;  /* 0x000000010b0b7836 */ /* 0x000fe20000000000 */
[----:B------:R-:W-:Y:S02]  /*26d0*/  R2UR UR6, R48 ;  /* 0x00000000300672ca */ /* 0x000fe400000e0000 */
[----:B------:R-:W-:Y:S02]  /*26e0*/  R2UR UR4, R47 ;  /* 0x000000002f0472ca */ /* 0x000fe400000e0000 */
[C---:B------:R-:W-:Y:S02]  /*26f0*/  ISETP.NE.AND P0, PT, R11.reuse, 0x2, PT ;  /* 0x000000020b00780c */ /* 0x040fe40003f05270 */
[----:B------:R-:W-:Y:S02]  /*2700*/  PLOP3.LUT P1, PT, PT, PT, PT, 0x80, 0x8 ;  /* 0x000000000008781c */ /* 0x000fe40003f2f070 */
[----:B-1----:R-:W-:Y:S02]  /*2710*/  SEL R0, RZ, 0x1, P0 ;  /* 0x00000001ff007807 */ /* 0x002fe40000000000 */
[----:B------:R-:W-:-:S02]  /*2720*/  SEL R11, R11, RZ, P0 ;  /* 0x000000ff0b0b7207 */ /* 0x000fc40000000000 */
[----:B------:R-:W-:Y:S01]  /*2730*/  LOP3.LUT R10, R10, R0, RZ, 0x3c, !PT ;  /* 0x000000000a0a7212 */ /* 0x000fe200078e3cff */
[----:B------:R-:W-:Y:S02]  /*2740*/  UIADD3 UR16, UPT, UPT, UR38, UR6, URZ ;  /* 0x0000000626107290 */ /* 0x000fe4000fffe0ff */
[----:B------:R-:W-:Y:S01]  /*2750*/  UIADD3 UR20, UPT, UPT, UR37, UR4, URZ ;  /* 0x0000000425147290 */ /* 0x000fe2000fffe0ff */
[----:B------:R-:W-:Y:S11]  /*2760*/  BRA.U UP1, `(.L_x_42) ;  /* 0xfffffff101507547 */ /* 0x000ff6000b83ffff */
[----:B------:R-:W-:Y:S01]  /*2770*/  UIADD3 UR7, UPT, UPT, UR7, 0x28, URZ ;  /* 0x0000002807077890 */ /* 0x000fe2000fffe0ff */
[----:B------:R-:W-:-:S03]  /*2780*/  SHF.L.U32 R2, R12, 0x1f, RZ ;  /* 0x0000001f0c027819 */ /* 0x000fc600000006ff */
[----:B------:R-:W-:-:S09]  /*2790*/  ULEA UR4, UR5, UR7, 0x3 ;  /* 0x0000000705047291 */ /* 0x000fd2000f8e18ff */
[----:B------:R-:W1:Y:S02]  /*27a0*/  SYNCS.PHASECHK.TRANS64.TRYWAIT P0, [UR4], R2 ;  /* 0x00000002ff0075a7 */ /* 0x000e640008001104 */
[----:B-1----:R-:W-:Y:S05]  /*27b0*/  @!P0 BRA `(.L_x_43) ;  /* 0x0000006000048947 */ /* 0x002fea0003800000 */
.L_x_144:
[----:B------:R-:W-:-:S04]  /*27c0*/  UIADD3 UR4, UPT, UPT, UR5, 0x1, URZ ;  /* 0x0000000105047890 */ /* 0x000fc8000fffe0ff */
[----:B------:R-:W-:-:S04]  /*27d0*/  UISETP.NE.AND UP0, UPT, UR4, 0x5, UPT ;  /* 0x000000050400788c */ /* 0x000fc8000bf05270 */
[----:B------:R-:W-:Y:S02]  /*27e0*/  USEL UR6, URZ, 0x1, UP0 ;  /* 0x00000001ff067887 */ /* 0x000fe40008000000 */
[----:B------:R-:W-:-:S04]  /*27f0*/  USEL UR4, UR4, URZ, UP0 ;  /* 0x000000ff04047287 */ /* 0x000fc80008000000 */
[----:B------:R-:W-:Y:S01]  /*2800*/  ULEA UR5, UR4, UR7, 0x3 ;  /* 0x0000000704057291 */ /* 0x000fe2000f8e18ff */
[----:B-1----:R-:W-:-:S04]  /*2810*/  LOP3.LUT R2, R12, UR6, RZ, 0x3c, !PT ;  /* 0x000000060c027c12 */ /* 0x002fc8000f8e3cff */
[----:B------:R-:W-:-:S04]  /*2820*/  SHF.L.U32 R3, R2, 0x1f, RZ ;  /* 0x0000001f02037819 */ /* 0x000fc800000006ff */
[----:B------:R-:W1:Y:S02]  /*2830*/  SYNCS.PHASECHK.TRANS64.TRYWAIT P0, [UR5], R3 ;  /* 0x00000003ff0075a7 */ /* 0x000e640008001105 */
[----:B-1----:R-:W-:Y:S05]  /*2840*/  @!P0 BRA `(.L_x_44) ;  /* 0x0000005c00f88947 */ /* 0x002fea0003800000 */
.L_x_146:
[----:B------:R-:W-:-:S04]  /*2850*/  UIADD3 UR4, UPT, UPT, UR4, 0x1, URZ ;  /* 0x0000000104047890 */ /* 0x000fc8000fffe0ff */
[----:B------:R-:W-:-:S04]  /*2860*/  UISETP.NE.AND UP0, UPT, UR4, 0x5, UPT ;  /* 0x000000050400788c */ /* 0x000fc8000bf05270 */
[----:B------:R-:W-:Y:S02]  /*2870*/  USEL UR6, URZ, 0x1, UP0 ;  /* 0x00000001ff067887 */ /* 0x000fe40008000000 */
[----:B------:R-:W-:-:S04]  /*2880*/  USEL UR4, UR4, URZ, UP0 ;  /* 0x000000ff04047287 */ /* 0x000fc80008000000 */
[----:B------:R-:W-:Y:S01]  /*2890*/  ULEA UR5, UR4, UR7, 0x3 ;  /* 0x0000000704057291 */ /* 0x000fe2000f8e18ff */
[----:B------:R-:W-:-:S04]  /*28a0*/  LOP3.LUT R2, R2, UR6, RZ, 0x3c, !PT ;  /* 0x0000000602027c12 */ /* 0x000fc8000f8e3cff */
[----:B-1----:R-:W-:-:S04]  /*28b0*/  SHF.L.U32 R3, R2, 0x1f, RZ ;  /* 0x0000001f02037819 */ /* 0x002fc800000006ff */
[----:B------:R-:W1:Y:S02]  /*28c0*/  SYNCS.PHASECHK.TRANS64.TRYWAIT P0, [UR5], R3 ;  /* 0x00000003ff0075a7 */ /* 0x000e640008001105 */
[----:B-1----:R-:W-:Y:S05]  /*28d0*/  @!P0 BRA `(.L_x_45) ;  /* 0x0000005c00ec8947 */ /* 0x002fea0003800000 */
.L_x_148:
        /* <DEDUP_REMOVED lines=9> */
.L_x_150:
[----:B------:R-:W-:-:S04]  /*2970*/  UIADD3 UR4, UPT, UPT, UR4, 0x1, URZ ;  /* 0x0000000104047890 */ /* 0x000fc8000fffe0ff */
[----:B------:R-:W-:-:S04]  /*2980*/  UISETP.NE.AND UP0, UPT, UR4, 0x5, UPT ;  /* 0x000000050400788c */ /* 0x000fc8000bf05270 */
[----:B------:R-:W-:Y:S02]  /*2990*/  USEL UR5, URZ, 0x1, UP0 ;  /* 0x00000001ff057887 */ /* 0x000fe40008000000 */
[----:B------:R-:W-:-:S04]  /*29a0*/  USEL UR4, UR4, URZ, UP0 ;  /* 0x000000ff04047287 */ /* 0x000fc80008000000 */
[----:B------:R-:W-:Y:S01]  /*29b0*/  ULEA UR4, UR4, UR7, 0x3 ;  /* 0x0000000704047291 */ /* 0x000fe2000f8e18ff */
[----:B------:R-:W-:-:S04]  /*29c0*/  LOP3.LUT R2, R2, UR5, RZ, 0x3c, !PT ;  /* 0x0000000502027c12 */ /* 0x000fc8000f8e3cff */
[----:B------:R-:W-:Y:S01]  /*29d0*/  SHF.L.U32 R2, R2, 0x1f, RZ ;  /* 0x0000001f02027819 */ /* 0x000fe200000006ff */
[----:B-1----:R-:W-:-:S07]  /*29e0*/  IMAD.U32 R0, RZ, RZ, UR4 ;  /* 0x00000004ff007e24 */ /* 0x002fce000f8e00ff */
.L_x_47:
[----:B-1----:R1:W2:Y:S02]  /*29f0*/  SYNCS.PHASECHK.TRANS64.TRYWAIT P0, [R0+URZ], R2 ;  /* 0x00000002000075a7 */ /* 0x0022a400080011ff */
[----:B--2---:R-:W-:Y:S05]  /*2a00*/  @!P0 NANOSLEEP.SYNCS 0x989680 ;  /* 0x009896800000895d */ /* 0x004fea0003900000 */
[----:B------:R-:W2:Y:S02]  /*2a10*/  @!P0 SYNCS.PHASECHK.TRANS64 P0, [R0+URZ], R2 ;  /* 0x00000002000085a7 */ /* 0x000ea400080010ff */
[----:B--2---:R-:W-:Y:S05]  /*2a20*/  @P0 EXIT ;  /* 0x000000000000094d */ /* 0x004fea0003800000 */
[----:B------:R-:W-:Y:S05]  /*2a30*/  BRA `(.L_x_47) ;  /* 0xfffffffc00ec7947 */ /* 0x000fea000383ffff */
.L_x_22:
[----:B------:R-:W1:Y:S02]  /*2a40*/  S2UR UR4, SR_CgaCtaId ;  /* 0x00000000000479c3 */ /* 0x000e640000008800 */
[----:B-1----:R-:W-:-:S04]  /*2a50*/  UISETP.NE.AND UP0, UPT, UR4, URZ, UPT ;  /* 0x000000ff0400728c */ /* 0x002fc8000bf05270 */
[----:B------:R-:W-:-:S09]  /*2a60*/  UISETP.NE.OR UP0, UPT, UR17, 0x1, UP0 ;  /* 0x000000011100788c */ /* 0x000fd20008705670 */
[----:B------:R-:W-:Y:S05]  /*2a70*/  BRA.U UP0, `(.L_x_48) ;  /* 0x00000005004c7547 */ /* 0x000fea000b800000 */
[----:B------:R-:W1:Y:S01]  /*2a80*/  S2UR UR5, SR_CgaCtaId ;  /* 0x00000000000579c3 */ /* 0x000e620000008800 */
[----:B------:R-:W-:Y:S01]  /*2a90*/  UMOV UR4, 0x400 ;  /* 0x0000040000047882 */ /* 0x000fe20000000000 */
[----:B------:R-:W-:Y:S01]  /*2aa0*/  ISETP.GE.U32.AND P2, PT, R0, 0x2, PT ;  /* 0x000000020000780c */ /* 0x000fe20003f46070 */
[----:B------:R-:W-:Y:S01]  /*2ab0*/  IMAD.MOV.U32 R12, RZ, RZ, 0x1 ;  /* 0x00000001ff0c7424 */ /* 0x000fe200078e00ff */
[----:B------:R-:W-:Y:S02]  /*2ac0*/  CS2R R10, SRZ ;  /* 0x00000000000a7805 */ /* 0x000fe4000001ff00 */
[----:B------:R-:W-:Y:S01]  /*2ad0*/  CS2R R8, SRZ ;  /* 0x0000000000087805 */ /* 0x000fe2000001ff00 */
[----:B-1----:R-:W-:-:S03]  /*2ae0*/  ULEA UR6, UR5, UR4, 0x18 ;  /* 0x0000000405067291 */ /* 0x002fc6000f8ec0ff */
[----:B------:R-:W-:-:S09]  /*2af0*/  UMOV UR5, URZ ;  /* 0x000000ff00057c82 */ /* 0x000fd20008000000 */
.L_x_52:
[----:B------:R-:W-:Y:S02]  /*2b00*/  LEA R2, R8, UR6, 0x3 ;  /* 0x0000000608027c11 */ /* 0x000fe4000f8e18ff */
[----:B------:R-:W-:-:S03]  /*2b10*/  SHF.L.U32 R4, R9, 0x1f, RZ ;  /* 0x0000001f09047819 */ /* 0x000fc600000006ff */
[----:B------:R-:W-:Y:S01]  /*2b20*/  VIADD R5, R2, 0x110 ;  /* 0x0000011002057836 */ /* 0x000fe20000000000 */
[----:B------:R-:W1:Y:S02]  /*2b30*/  SYNCS.PHASECHK.TRANS64.TRYWAIT P0, [R2+URZ+0x100], R4 ;  /* 0x00010004020075a7 */ /* 0x000e6400080011ff */
[----:B-1----:R-:W-:Y:S05]  /*2b40*/  @!P0 BRA `(.L_x_49) ;  /* 0x0000005c00808947 */ /* 0x002fea0003800000 */
.L_x_151:
[----:B------:R-:W-:Y:S01]  /*2b50*/  ULEA UR4, UR5, UR6, 0x3 ;  /* 0x0000000605047291 */ /* 0x000fe2000f8e18ff */
[----:B-1----:R-:W-:Y:S01]  /*2b60*/  PRMT R2, RZ, 0x654, R5 ;  /* 0x00000654ff027816 */ /* 0x002fe20000000005 */
[----:B------:R-:W-:Y:S01]  /*2b70*/  @!P2 IMAD.MOV.U32 R4, RZ, RZ, 0x10 ;  /* 0x00000010ff04a424 */ /* 0x000fe200078e00ff */
[----:B------:R-:W-:Y:S01]  /*2b80*/  SHF.L.U32 R5, R12, 0x1f, RZ ;  /* 0x0000001f0c057819 */ /* 0x000fe200000006ff */
[----:B------:R-:W-:Y:S01]  /*2b90*/  UIADD3 UR7, UPT, UPT, UR4, 0xa0, URZ ;  /* 0x000000a004077890 */ /* 0x000fe2000fffe0ff */
[----:B------:R1:W-:Y:S05]  /*2ba0*/  SYNCS.ARRIVE.TRANS64.RED.A1T0 RZ, [R2+URZ], RZ ;  /* 0x000000ff02ff79a7 */ /* 0x0003ea00081004ff */
[----:B------:R-:W-:Y:S01]  /*2bb0*/  IMAD.U32 R6, RZ, RZ, UR7 ;  /* 0x00000007ff067e24 */ /* 0x000fe2000f8e00ff */
[----:B------:R-:W2:Y:S04]  /*2bc0*/  SYNCS.PHASECHK.TRANS64.TRYWAIT P0, [UR4+0xb0], R5 ;  /* 0x0000b005ff0075a7 */ /* 0x000ea80008001104 */
[----:B------:R-:W-:Y:S01]  /*2bd0*/  PRMT R6, R0, 0x654, R6 ;  /* 0x0000065400067816 */ /* 0x000fe20000000006 */
[----:B-12---:R-:W-:Y:S06]  /*2be0*/  @!P0 BRA `(.L_x_50) ;  /* 0x0000005c006c8947 */ /* 0x006fec0003800000 */
.L_x_153:
[----:B------:R-:W-:Y:S01]  /*2bf0*/  ULEA UR8, UR5, UR6, 0x4 ;  /* 0x0000000605087291 */ /* 0x000fe2000f8e20ff */
[----:B------:R-:W-:Y:S01]  /*2c00*/  SEL R3, R6, R3, !P2 ;  /* 0x0000000306037207 */ /* 0x000fe20005000000 */
[----:B------:R-:W-:Y:S01]  /*2c10*/  UIADD3 UR9, UPT, UPT, UR4, 0xa0, URZ ;  /* 0x000000a004097890 */ /* 0x000fe2000fffe0ff */
[----:B-1----:R-:W-:Y:S01]  /*2c20*/  LEA R2, R11, UR6, 0x3 ;  /* 0x000000060b027c11 */ /* 0x002fe2000f8e18ff */
[----:B------:R-:W-:Y:S01]  /*2c30*/  UIADD3 UR8, UPT, UPT, UR8, 0x130, URZ ;  /* 0x0000013008087890 */ /* 0x000fe2000fffe0ff */
[----:B------:R1:W-:Y:S01]  /*2c40*/  @!P2 SYNCS.ARRIVE.TRANS64.RED RZ, [R3+URZ], R4 ;  /* 0x0000000403ffa9a7 */ /* 0x0003e200080004ff */
[----:B------:R-:W-:Y:S01]  /*2c50*/  UIADD3 UR4, UPT, UPT, UR5, 0x1, URZ ;  /* 0x0000000105047890 */ /* 0x000fe2000fffe0ff */
[----:B------:R-:W-:-:S03]  /*2c60*/  VIADD R8, R8, 0x1 ;  /* 0x0000000108087836 */ /* 0x000fc60000000000 */
[----:B------:R-:W-:Y:S02]  /*2c70*/  UISETP.NE.AND UP0, UPT, UR4, 0x2, UPT ;  /* 0x000000020400788c */ /* 0x000fe4000bf05270 */
[----:B------:R-:W-:Y:S01]  /*2c80*/  ISETP.NE.AND P0, PT, R8, 0x2, PT ;  /* 0x000000020800780c */ /* 0x000fe20003f05270 */
[----:B------:R-:W-:Y:S06]  /*2c90*/  UGETNEXTWORKID.BROADCAST [UR8], [UR9] ;  /* 0x00000000080073ca */ /* 0x000fec0008000100 */
[----:B------:R-:W-:Y:S02]  /*2ca0*/  USEL UR7, URZ, 0x1, UP0 ;  /* 0x00000001ff077887 */ /* 0x000fe40008000000 */
[----:B------:R-:W-:-:S04]  /*2cb0*/  USEL UR5, UR4, URZ, UP0 ;  /* 0x000000ff04057287 */ /* 0x000fc80008000000 */
[----:B------:R-:W-:Y:S02]  /*2cc0*/  LOP3.LUT R12, R12, UR7, RZ, 0x3c, !PT ;  /* 0x000000070c0c7c12 */ /* 0x000fe4000f8e3cff */
[----:B-1----:R-:W-:-:S04]  /*2cd0*/  SHF.L.U32 R4, R10, 0x1f, RZ ;  /* 0x0000001f0a047819 */ /* 0x002fc800000006ff */
[----:B------:R-:W1:Y:S02]  /*2ce0*/  SYNCS.PHASECHK.TRANS64.TRYWAIT P1, [R2+URZ+0xa0], R4 ;  /* 0x0000a004020075a7 */ /* 0x000e6400080211ff */
[----:B-1----:R-:W-:Y:S05]  /*2cf0*/  @!P1 BRA `(.L_x_51) ;  /* 0x0000005c00409947 */ /* 0x002fea0003800000 */
.L_x_154:
[C---:B-1----:R-:W-:Y:S01]  /*2d00*/  LEA R4, R11.reuse, UR6, 0x4 ;  /* 0x000000060b047c11 */ /* 0x042fe2000f8e20ff */
[----:B------:R-:W-:Y:S01]  /*2d10*/  VIADD R2, R2, 0xb0 ;  /* 0x000000b002027836 */ /* 0x000fe20000000000 */
[----:B------:R-:W-:Y:S01]  /*2d20*/  SEL R8, R8, RZ, P0 ;  /* 0x000000ff08087207 */ /* 0x000fe20000000000 */
[----:B------:R-:W-:-:S03]  /*2d30*/  VIADD R11, R11, 0x1 ;  /* 0x000000010b0b7836 */ /* 0x000fc60000000000 */
[----:B------:R-:W1:Y:S01]  /*2d40*/  LDS.128 R4, [R4+0x130] ;  /* 0x0001300004047984 */ /* 0x000e620000000c00 */
[----:B------:R-:W-:Y:S02]  /*2d50*/  PRMT R2, RZ, 0x654, R2 ;  /* 0x00000654ff027816 */ /* 0x000fe40000000002 */
[C---:B------:R-:W-:Y:S01]  /*2d60*/  ISETP.NE.AND P1, PT, R11.reuse, 0x2, PT ;  /* 0x000000020b00780c */ /* 0x040fe20003f25270 */
[----:B------:R-:W-:Y:S01]  /*2d70*/  @!PT LDS RZ, [RZ] ;  /* 0x00000000fffff984 */ /* 0x000fe20000000800 */
[----:B------:R-:W-:Y:S01]  /*2d80*/  @!PT LDS RZ, [RZ] ;  /* 0x00000000fffff984 */ /* 0x000fe20000000800 */
[----:B------:R-:W-:Y:S01]  /*2d90*/  @!PT LDS RZ, [RZ] ;  /* 0x00000000fffff984 */ /* 0x000fe20000000800 */
[----:B------:R-:W-:Y:S01]  /*2da0*/  @!PT LDS RZ, [RZ] ;  /* 0x00000000fffff984 */ /* 0x000fe20000000800 */
[----:B------:R2:W-:Y:S06]  /*2db0*/  MEMBAR.ALL.CTA ;  /* 0x0000000000007992 */ /* 0x0005ec0000008000 */
[----:B--2---:R-:W2:Y:S01]  /*2dc0*/  FENCE.VIEW.ASYNC.S ;  /* 0x00000000000073c6 */ /* 0x004ea20000000000 */
[----:B------:R-:W-:Y:S01]  /*2dd0*/  SEL R11, R11, RZ, P1 ;  /* 0x000000ff0b0b7207 */ /* 0x000fe20000800000 */
[----:B--2---:R2:W-:Y:S01]  /*2de0*/  SYNCS.ARRIVE.TRANS64.RED.A1T0 RZ, [R2+URZ], RZ ;  /* 0x000000ff02ff79a7 */ /* 0x0045e200081004ff */
[----:B-1----:R-:W-:-:S02]  /*2df0*/  LOP3.LUT P3, RZ, R6, 0x1, RZ, 0xc0, !PT ;  /* 0x0000000106ff7812 */ /* 0x002fc4000786c0ff */
[----:B------:R-:W-:-:S04]  /*2e00*/  SEL R4, RZ, 0x1, P1 ;  /* 0x00000001ff047807 */ /* 0x000fc80000800000 */
[----:B------:R-:W-:Y:S02]  /*2e10*/  LOP3.LUT R10, R10, R4, RZ, 0x3c, !PT ;  /* 0x000000040a0a7212 */ /* 0x000fe400078e3cff */
[----:B--2---:R-:W-:-:S04]  /*2e20*/  SEL R2, RZ, 0x1, P0 ;  /* 0x00000001ff027807 */ /* 0x004fc80000000000 */
[----:B------:R-:W-:Y:S01]  /*2e30*/  LOP3.LUT R9, R9, R2, RZ, 0x3c, !PT ;  /* 0x0000000209097212 */ /* 0x000fe200078e3cff */
[----:B------:R-:W-:Y:S06]  /*2e40*/  @P3 BRA `(.L_x_52) ;  /* 0xfffffffc002c3947 */ /* 0x000fec000383ffff */
[----:B------:R-:W-:Y:S01]  /*2e50*/  ULEA UR4, UR5, UR6, 0x3 ;  /* 0x0000000605047291 */ /* 0x000fe2000f8e18ff */
[----:B------:R-:W-:-:S08]  /*2e60*/  SHF.L.U32 R2, R12, 0x1f, RZ ;  /* 0x0000001f0c027819 */ /* 0x000fd000000006ff */
[----:B------:R-:W1:Y:S02]  /*2e70*/  SYNCS.PHASECHK.TRANS64 P0, [UR4+0xb0], R2 ;  /* 0x0000b002ff0075a7 */ /* 0x000e640008001004 */
[----:B-1----:R-:W-:Y:S05]  /*2e80*/  @P0 BRA `(.L_x_53) ;  /* 0x0000000000080947 */ /* 0x002fea0003800000 */
[----:B------:R-:W1:Y:S02]  /*2e90*/  SYNCS.PHASECHK.TRANS64.TRYWAIT P0, [UR4+0xb0], R2 ;  /* 0x0000b002ff0075a7 */ /* 0x000e640008001104 */
[----:B-1----:R-:W-:Y:S05]  /*2ea0*/  @!P0 BRA `(.L_x_54) ;  /* 0x0000005800e88947 */ /* 0x002fea0003800000 */
.L_x_53:
[----:B------:R-:W-:-:S04]  /*2eb0*/  UIADD3 UR7, UPT, UPT, UR5, 0x1, URZ ;  /* 0x0000000105077890 */ /* 0x000fc8000fffe0ff */
[----:B------:R-:W-:-:S04]  /*2ec0*/  UISETP.NE.AND UP0, UPT, UR7, 0x2, UPT ;  /* 0x000000020700788c */ /* 0x000fc8000bf05270 */
[----:B------:R-:W-:Y:S02]  /*2ed0*/  USEL UR8, URZ, 0x1, UP0 ;  /* 0x00000001ff087887 */ /* 0x000fe40008000000 */
[----:B------:R-:W-:-:S04]  /*2ee0*/  USEL UR7, UR7, URZ, UP0 ;  /* 0x000000ff07077287 */ /* 0x000fc80008000000 */
[----:B------:R-:W-:Y:S01]  /*2ef0*/  ULEA UR7, UR7, UR6, 0x3 ;  /* 0x0000000607077291 */ /* 0x000fe2000f8e18ff */
[----:B-1----:R-:W-:-:S04]  /*2f00*/  LOP3.LUT R2, R12, UR8, RZ, 0x3c, !PT ;  /* 0x000000080c027c12 */ /* 0x002fc8000f8e3cff */
[----:B------:R-:W-:-:S04]  /*2f10*/  SHF.L.U32 R0, R2, 0x1f, RZ ;  /* 0x0000001f02007819 */ /* 0x000fc800000006ff */
[----:B------:R-:W1:Y:S02]  /*2f20*/  SYNCS.PHASECHK.TRANS64 P0, [UR7+0xb0], R0 ;  /* 0x0000b000ff0075a7 */ /* 0x000e640008001007 */
[----:B-1----:R-:W-:Y:S05]  /*2f30*/  @P0 EXIT ;  /* 0x000000000000094d */ /* 0x002fea0003800000 */
[----:B------:R-:W-:Y:S02]  /*2f40*/  SHF.L.U32 R2, R2, 0x1f, RZ ;  /* 0x0000001f02027819 */ /* 0x000fe400000006ff */
[----:B------:R-:W-:-:S07]  /*2f50*/  MOV R0, UR7 ;  /* 0x0000000700007c02 */ /* 0x000fce0008000f00 */
.L_x_55:
[----:B-1----:R1:W2:Y:S02]  /*2f60*/  SYNCS.PHASECHK.TRANS64.TRYWAIT P0, [R0+URZ+0xb0], R2 ;  /* 0x0000b002000075a7 */ /* 0x0022a400080011ff */
[----:B--2---:R-:W-:Y:S05]  /*2f70*/  @!P0 NANOSLEEP.SYNCS 0x989680 ;  /* 0x009896800000895d */ /* 0x004fea0003900000 */
[----:B------:R-:W2:Y:S02]  /*2f80*/  @!P0 SYNCS.PHASECHK.TRANS64 P0, [R0+URZ+0xb0], R2 ;  /* 0x0000b002000085a7 */ /* 0x000ea400080010ff */
[----:B--2---:R-:W-:Y:S05]  /*2f90*/  @P0 EXIT ;  /* 0x000000000000094d */ /* 0x004fea0003800000 */
[----:B------:R-:W-:Y:S05]  /*2fa0*/  BRA `(.L_x_55) ;  /* 0xfffffffc00ec7947 */ /* 0x000fea000383ffff */
.L_x_48:
[----:B------:R-:W-:Y:S05]  /*2fb0*/  BRA.U UP4, `(.L_x_56) ;  /* 0x0000000d04d87547 */ /* 0x000fea000b800000 */
[----:B------:R-:W1:Y:S01]  /*2fc0*/  S2UR UR7, SR_CgaCtaId ;  /* 0x00000000000779c3 */ /* 0x000e620000008800 */
[----:B------:R-:W-:Y:S01]  /*2fd0*/  UMOV UR4, 0x40 ;  /* 0x0000004000047882 */ /* 0x000fe20000000000 */
[----:B------:R-:W-:Y:S01]  /*2fe0*/  NOP ;  /* 0x0000000000007918 */ /* 0x000fe20000000000 */
[----:B------:R-:W-:Y:S01]  /*2ff0*/  UMOV UR6, 0x400 ;  /* 0x0000040000067882 */ /* 0x000fe20000000000 */
[----:B-1----:R-:W-:Y:S02]  /*3000*/  ULEA UR5, UR7, UR4, 0x18 ;  /* 0x0000000407057291 */ /* 0x002fe4000f8ec0ff */
[----:B------:R-:W-:-:S07]  /*3010*/  ULEA UR6, UR7, UR6, 0x18 ;  /* 0x0000000607067291 */ /* 0x000fce000f8ec0ff */
[----:B------:R-:W1:Y:S02]  /*3020*/  LDS.U8 R0, [UR5+0x1c] ;  /* 0x00001c05ff007984 */ /* 0x000e640008000000 */
[----:B-1----:R-:W-:-:S13]  /*3030*/  ISETP.NE.AND P0, PT, R0, RZ, PT ;  /* 0x000000ff0000720c */ /* 0x002fda0003f05270 */
[----:B------:R-:W-:Y:S05]  /*3040*/  @P0 BRA `(.L_x_57) ;  /* 0x0000000000580947 */ /* 0x000fea0003800000 */
[----:B------:R-:W-:-:S13]  /*3050*/  ELECT P0, URZ, PT ;  /* 0x0000000000ff782f */ /* 0x000fda0003800000 */
[----:B------:R-:W-:Y:S05]  /*3060*/  @!P0 BRA `(.L_x_58) ;  /* 0x0000000000608947 */ /* 0x000fea0003800000 */
[----:B------:R-:W-:Y:S01]  /*3070*/  UMOV UR4, 0x10 ;  /* 0x0000001000047882 */ /* 0x000fe20000000000 */
[----:B------:R-:W-:Y:S01]  /*3080*/  HFMA2 R0, -RZ, RZ, 0, 5.9604644775390625e-08 ;  /* 0x00000001ff007431 */ /* 0x000fe200000001ff */
[----:B------:R-:W-:-:S03]  /*3090*/  MOV R3, 0xffff ;  /* 0x0000ffff00037802 */ /* 0x000fc60000000f00 */
[----:B------:R-:W-:Y:S04]  /*30a0*/  DEPBAR.LE SB1, 0x36 ;  /* 0x00009d800000791a */ /* 0x000fe80000000000 */
[----:B------:R-:W1:Y:S02]  /*30b0*/  UTCATOMSWS.FIND_AND_SET.ALIGN UP0, UR4, UR4 ;  /* 0x00000004000475e3 */ /* 0x000e640008000800 */
[----:B-1----:R-:W-:Y:S01]  /*30c0*/  MOV R4, UR4 ;  /* 0x0000000400047c02 */ /* 0x002fe20008000f00 */
[----:B------:R-:W-:Y:S06]  /*30d0*/  BRA.U UP0, `(.L_x_59) ;  /* 0x0000000100187547 */ /* 0x000fec000b800000 */
.L_x_60:
[----:B------:R-:W-:Y:S05]  /*30e0*/  NANOSLEEP 0x64 ;  /* 0x000000640000795d */ /* 0x000fea0003800000 */
[----:B------:R-:W-:-:S05]  /*30f0*/  UMOV UR4, 0x10 ;  /* 0x0000001000047882 */ /* 0x000fca0000000000 */
[----:B------:R-:W-:Y:S04]  /*3100*/  DEPBAR.LE SB1, 0x36 ;  /* 0x00009d800000791a */ /* 0x000fe80000000000 */
[----:B------:R-:W1:Y:S02]  /*3110*/  UTCATOMSWS.FIND_AND_SET.ALIGN UP0, UR4, UR4 ;  /* 0x00000004000475e3 */ /* 0x000e640008000800 */
[----:B-1----:R-:W-:Y:S01]  /*3120*/  MOV R4, UR4 ;  /* 0x0000000400047c02 */ /* 0x002fe20008000f00 */
[----:B------:R-:W-:Y:S05]  /*3130*/  BRA.U !UP0, `(.L_x_60) ;  /* 0xfffffffd08e87547 */ /* 0x000fea000b83ffff */
.L_x_59:
[-C--:B------:R-:W-:Y:S02]  /*3140*/  SHF.L.U32 R3, R3, R4.reuse, RZ ;  /* 0x0000000403037219 */ /* 0x080fe400000006ff */
[----:B------:R-:W-:Y:S01]  /*3150*/  SHF.L.U32 R0, R0, R4, RZ ;  /* 0x0000000400007219 */ /* 0x000fe200000006ff */
[----:B------:R-:W-:Y:S02]  /*3160*/  IMAD.SHL.U32 R4, R4, 0x20, RZ ;  /* 0x0000002004047824 */ /* 0x000fe400078e00ff */
[----:B------:R1:W-:Y:S04]  /*3170*/  ATOMS.OR RZ, [UR5+0x14], R3 ;  /* 0x00001403ffff798c */ /* 0x0003e8000b000005 */
[----:B------:R1:W-:Y:S04]  /*3180*/  ATOMS.OR RZ, [UR5+0x18], R0 ;  /* 0x00001800ffff798c */ /* 0x0003e8000b000005 */
[----:B------:R1:W-:Y:S01]  /*3190*/  STS [UR6+0x150], R4 ;  /* 0x00015004ff007988 */ /* 0x0003e20008000806 */
[----:B------:R-:W-:Y:S05]  /*31a0*/  BRA `(.L_x_58) ;  /* 0x0000000000107947 */ /* 0x000fea0003800000 */
.L_x_57:
[----:B------:R-:W-:Y:S02]  /*31b0*/  MOV R0, 0xffffffff ;  /* 0xffffffff00007802 */ /* 0x000fe40000000f00 */
[----:B------:R-:W-:-:S03]  /*31c0*/  MOV R4, 0x31f0 ;  /* 0x000031f000047802 */ /* 0x000fc60000000f00 */
[----:B------:R1:W-:Y:S04]  /*31d0*/  STS [UR6+0x150], R0 ;  /* 0x00015000ff007988 */ /* 0x0003e80008000806 */
[----:B-1---5:R-:W-:Y:S05]  /*31e0*/  CALL.REL.NOINC `($__internal_1_$__cuda_sm10x_tcgen05_guardrail_trap_phase_invalid_during_alloc) ;  /* 0x0000006000307944 */ /* 0x022fea0003c00000 */
.L_x_58:
[----:B------:R-:W-:Y:S05]  /*31f0*/  WARPSYNC.ALL ;  /* 0x0000000000007948 */ /* 0x000fea0003800000 */
[----:B------:R-:W2:Y:S01]  /*3200*/  S2UR UR4, SR_CgaCtaId ;  /* 0x00000000000479c3 */ /* 0x000ea20000008800 */
[----:B------:R-:W-:Y:S01]  /*3210*/  UMOV UR26, 0x400 ;  /* 0x00000400001a7882 */ /* 0x000fe20000000000 */
[----:B------:R-:W-:-:S06]  /*3220*/  NOP ;  /* 0x0000000000007918 */ /* 0x000fcc0000000000 */
[----:B------:R-:W-:Y:S06]  /*3230*/  BAR.ARV 0x6, 0xa0 ;  /* 0x0182800000007b1d */ /* 0x000fec0000002000 */
[----:B------:R-:W3:Y:S01]  /*3240*/  LDCU UR5, c[0x0][0x38c] ;  /* 0x00007180ff0577ac */ /* 0x000ee20008000800 */
[----:B------:R-:W-:Y:S01]  /*3250*/  LOP3.LUT R2, R2, 0xffff, RZ, 0xc0, !PT ;  /* 0x0000ffff02027812 */ /* 0x000fe200078ec0ff */
[----:B------:R-:W-:Y:S01]  /*3260*/  IMAD.MOV.U32 R11, RZ, RZ, 0x1 ;  /* 0x00000001ff0b7424 */ /* 0x000fe200078e00ff */
[----:B------:R-:W-:Y:S01]  /*3270*/  CS2R R8, SRZ ;  /* 0x0000000000087805 */ /* 0x000fe2000001ff00 */
[----:B------:R-:W4:Y:S01]  /*3280*/  LDCU UR7, c[0x0][0x38c] ;  /* 0x00007180ff0777ac */ /* 0x000f220008000800 */
[----:B------:R-:W-:Y:S01]  /*3290*/  R2UR UR27, R2 ;  /* 0x00000000021b72ca */ /* 0x000fe200000e0000 */
[----:B------:R-:W-:Y:S01]  /*32a0*/  IMAD.MOV.U32 R10, RZ, RZ, RZ ;  /* 0x000000ffff0a7224 */ /* 0x000fe200078e00ff */
[----:B------:R-:W-:Y:S01]  /*32b0*/  UMOV UR30, URZ ;  /* 0x000000ff001e7c82 */ /* 0x000fe20008000000 */
[----:B------:R-:W-:Y:S01]  /*32c0*/  UMOV UR24, URZ ;  /* 0x000000ff00187c82 */ /* 0x000fe20008000000 */
[----:B--2---:R-:W-:Y:S01]  /*32d0*/  ULEA UR26, UR4, UR26, 0x18 ;  /* 0x0000001a041a7291 */ /* 0x004fe2000f8ec0ff */
[----:B------:R-:W-:Y:S01]  /*32e0*/  UMOV UR38, 0x0 ;  /* 0x0000000000267882 */ /* 0x000fe20000000000 */
[----:B------:R-:W-:-:S02]  /*32f0*/  UMOV UR39, 0x4200490 ;  /* 0x0420049000277882 */ /* 0x000fc40000000000 */
[----:B------:R-:W-:Y:S02]  /*3300*/  UIADD3 UR4, UPT, UPT, UR26, 0x4400, URZ ;  /* 0x000044001a047890 */ /* 0x000fe4000fffe0ff */
[----:B------:R-:W-:Y:S02]  /*3310*/  UIADD3 UR6, UPT, UPT, UR26, 0xe400, URZ ;  /* 0x0000e4001a067890 */ /* 0x000fe4000fffe0ff */
[----:B---3--:R-:W-:Y:S01]  /*3320*/  UIADD3 UR5, UPT, UPT, UR5, 0x3f, URZ ;  /* 0x0000003f05057890 */ /* 0x008fe2000fffe0ff */
[----:B-1----:R-:W1:Y:S01]  /*3330*/  LDS R0, [UR26+0x150] ;  /* 0x0001501aff007984 */ /* 0x002e620008000800 */
[----:B------:R-:W-:Y:S01]  /*3340*/  UMOV UR36, 0x0 ;  /* 0x0000000000247882 */ /* 0x000fe20000000000 */
[----:B------:R-:W-:Y:S01]  /*3350*/  UMOV UR37, 0x4200490 ;  /* 0x0420049000257882 */ /* 0x000fe20000000000 */
[----:B------:R-:W-:Y:S02]  /*3360*/  USHF.R.S32.HI UR40, URZ, 0x1f, UR5 ;  /* 0x0000001fff287899 */ /* 0x000fe40008011405 */
[----:B----4-:R-:W-:-:S02]  /*3370*/  UISETP.GE.AND UP4, UPT, UR7, 0x1, UPT ;  /* 0x000000010700788c */ /* 0x010fc4000bf86270 */
[----:B------:R-:W-:Y:S02]  /*3380*/  ULEA.HI UR40, UR40, UR5, URZ, 0x6 ;  /* 0x0000000528287291 */ /* 0x000fe4000f8f30ff */
[----:B------:R-:W-:Y:S02]  /*3390*/  USHF.R.U32.HI UR5, URZ, 0x4, UR4 ;  /* 0x00000004ff057899 */ /* 0x000fe40008011604 */
[----:B------:R-:W-:Y:S02]  /*33a0*/  USHF.R.S32.HI UR40, URZ, 0x6, UR40 ;  /* 0x00000006ff287899 */ /* 0x000fe40008011428 */
[----:B------:R-:W-:Y:S02]  /*33b0*/  USHF.R.U32.HI UR4, URZ, 0x4, UR6 ;  /* 0x00000004ff047899 */ /* 0x000fe40008011606 */
[----:B------:R-:W-:Y:S02]  /*33c0*/  UISETP.LT.AND UP0, UPT, UR40, 0x1, UPT ;  /* 0x000000012800788c */ /* 0x000fe4000bf01270 */
[----:B------:R-:W-:-:S02]  /*33d0*/  ULOP3.LUT UR5, UR5, 0x3fff, URZ, 0xc0, !UPT ;  /* 0x00003fff05057892 */ /* 0x000fc4000f8ec0ff */
[----:B------:R-:W-:Y:S02]  /*33e0*/  ULOP3.LUT UR4, UR4, 0x3fff, URZ, 0xc0, !UPT ;  /* 0x00003fff04047892 */ /* 0x000fe4000f8ec0ff */
[----:B------:R-:W-:Y:S02]  /*33f0*/  USEL UR41, UR40, 0x1, !UP0 ;  /* 0x0000000128297887 */ /* 0x000fe4000c000000 */
[----:B------:R-:W-:Y:S02]  /*3400*/  ULOP3.LUT UR28, UR5, 0x10000, URZ, 0xfc, !UPT ;  /* 0x00010000051c7892 */ /* 0x000fe4000f8efcff */
[----:B------:R-:W-:Y:S02]  /*3410*/  ULOP3.LUT UR29, UR4, 0x10000, URZ, 0xfc, !UPT ;  /* 0x00010000041d7892 */ /* 0x000fe4000f8efcff */
[----:B------:R-:W-:Y:S01]  /*3420*/  UIADD3 UR41, UPT, UPT, -UR41, URZ, URZ ;  /* 0x000000ff29297290 */ /* 0x000fe2000fffe1ff */
[----:B------:R-:W-:Y:S01]  /*3430*/  UMOV UR34, 0x0 ;  /* 0x0000000000227882 */ /* 0x000fe20000000000 */
[----:B------:R-:W-:Y:S01]  /*3440*/  UMOV UR35, 0x4200490 ;  /* 0x0420049000237882 */ /* 0x000fe20000000000 */
[----:B------:R-:W-:Y:S01]  /*3450*/  UMOV UR32, 0x0 ;  /* 0x0000000000207882 */ /* 0x000fe20000000000 */
[----:B------:R-:W-:Y:S01]  /*3460*/  UMOV UR33, 0x4200490 ;  /* 0x0420049000217882 */ /* 0x000fe20000000000 */
[----:B-1----:R-:W-:-:S15]  /*3470*/  R2UR UR42, R0 ;  /* 0x00000000002a72ca */ /* 0x002fde00000e0000 */
.L_x_67:
[----:B------:R-:W-:Y:S02]  /*3480*/  LEA R0, R10, UR26, 0x3 ;  /* 0x0000001a0a007c11 */ /* 0x000fe4000f8e18ff */
[----:B------:R-:W-:Y:S02]  /*3490*/  SHF.L.U32 R2, R9, 0x1f, RZ ;  /* 0x0000001f09027819 */ /* 0x000fe400000006ff */
[----:B------:R-:W-:Y:S01]  /*34a0*/  PLOP3.LUT P0, PT, PT, PT, UP4, 0x80, 0x8 ;  /* 0x000000000008781c */ /* 0x000fe20003f0f048 */
[----:B------:R-:W-:Y:S01]  /*34b0*/  VIADD R3, R0, 0xb0 ;  /* 0x000000b000037836 */ /* 0x000fe20000000000 */
[----:B-1----:R-:W1:Y:S02]  /*34c0*/  SYNCS.PHASECHK.TRANS64.TRYWAIT P1, [R0+URZ+0xa0], R2 ;  /* 0x0000a002000075a7 */ /* 0x002e6400080211ff */
[----:B-1-3--:R-:W-:Y:S09]  /*34d0*/  @!P1 BRA `(.L_x_61) ;  /* 0x0000005400749947 */ /* 0x00aff20003800000 */
.L_x_156:
[----:B------:R-:W-:Y:S01]  /*34e0*/  LEA R4, R10, UR26, 0x4 ;  /* 0x0000001a0a047c11 */ /* 0x000fe2000f8e20ff */
[----:B------:R-:W-:Y:S01]  /*34f0*/  @UP4 ULEA UR4, UR24, UR26, 0x3 ;  /* 0x0000001a18044291 */ /* 0x000fe2000f8e18ff */
[----:B------:R-:W-:Y:S01]  /*3500*/  PLOP3.LUT P2, PT, PT, PT, PT, 0x80, 0x8 ;  /* 0x000000000008781c */ /* 0x000fe20003f4f070 */
[----:B------:R-:W-:Y:S01]  /*3510*/  ULEA UR31, UR30, UR26, 0x3 ;  /* 0x0000001a1e1f7291 */ /* 0x000fe2000f8e18ff */
[----:B------:R-:W-:Y:S02]  /*3520*/  PRMT R3, RZ, 0x654, R3 ;  /* 0x00000654ff037816 */ /* 0x000fe40000000003 */
[----:B------:R-:W2:Y:S01]  /*3530*/  LDS.128 R4, [R4+0x130] ;  /* 0x0001300004047984 */ /* 0x000ea20000000c00 */
[----:B-1----:R-:W-:Y:S02]  /*3540*/  @P0 SHF.L.U32 R2, R8, 0x1f, RZ ;  /* 0x0000001f08020819 */ /* 0x002fe400000006ff */
[----:B------:R-:W-:Y:S01]  /*3550*/  SHF.L.U32 R0, R11, 0x1f, RZ ;  /* 0x0000001f0b007819 */ /* 0x000fe200000006ff */
[----:B------:R-:W-:Y:S01]  /*3560*/  @!PT LDS RZ, [RZ] ;  /* 0x00000000fffff984 */ /* 0x000fe20000000800 */
[----:B------:R-:W-:Y:S01]  /*3570*/  @!PT LDS RZ, [RZ] ;  /* 0x00000000fffff984 */ /* 0x000fe20000000800 */
[----:B------:R-:W-:Y:S01]  /*3580*/  @!PT LDS RZ, [RZ] ;  /* 0x00000000fffff984 */ /* 0x000fe20000000800 */
[----:B------:R-:W-:Y:S01]  /*3590*/  @!PT LDS RZ, [RZ] ;  /* 0x00000000fffff984 */ /* 0x000fe20000000800 */
[----:B------:R1:W-:Y:S06]  /*35a0*/  MEMBAR.ALL.CTA ;  /* 0x0000000000007992 */ /* 0x0003ec0000008000 */
[----:B-1----:R-:W1:Y:S02]  /*35b0*/  FENCE.VIEW.ASYNC.S ;  /* 0x00000000000073c6 */ /* 0x002e640000000000 */
[----:B-1----:R1:W-:Y:S01]  /*35c0*/  SYNCS.ARRIVE.TRANS64.RED.A1T0 RZ, [R3+URZ], RZ ;  /* 0x000000ff03ff79a7 */ /* 0x0023e200081004ff */
[----:B------:R1:W3:Y:S01]  /*35d0*/  @P0 SYNCS.PHASECHK.TRANS64.TRYWAIT P2, [UR4], R2 ;  /* 0x00000002ff0005a7 */ /* 0x0002e20008041104 */
[----:B------:R-:W-:Y:S01]  /*35e0*/  ULEA.HI UR4, UR30, UR30, URZ, 0x1 ;  /* 0x0000001e1e047291 */ /* 0x000fe2000f8f08ff */
[----:B--2---:R-:W-:-:S03]  /*35f0*/  LOP3.LUT P1, RZ, R6, 0x1, RZ, 0xc0, !PT ;  /* 0x0000000106ff7812 */ /* 0x004fc6000782c0ff */
[----:B------:R-:W-:Y:S02]  /*3600*/  USHF.L.U32 UR11, UR4, 0x6, URZ ;  /* 0x00000006040b7899 */ /* 0x000fe400080006ff */
[----:B------:R-:W-:Y:S02]  /*3610*/  ULOP3.LUT UR4, UR4, 0xffe, URZ, 0xc0, !UPT ;  /* 0x00000ffe04047892 */ /* 0x000fe4000f8ec0ff */
[----:B------:R-:W-:Y:S02]  /*3620*/  ULOP3.LUT UR11, UR11, 0xffffff80, URZ, 0xc0, !UPT ;  /* 0xffffff800b0b7892 */ /* 0x000fe4000f8ec0ff */
[----:B------:R-:W-:Y:S02]  /*3630*/  UIADD3 UR4, UPT, UPT, -UR4, UR30, URZ ;  /* 0x0000001e04047290 */ /* 0x000fe4000fffe1ff */
[----:B------:R-:W-:Y:S01]  /*3640*/  UIADD3 UR11, UPT, UPT, UR42, UR11, URZ ;  /* 0x0000000b2a0b7290 */ /* 0x000fe2000fffe0ff */
[----:B------:R-:W2:Y:S03]  /*3650*/  SYNCS.PHASECHK.TRANS64.TRYWAIT P0, [UR31+0xe0], R0 ;  /* 0x0000e000ff0075a7 */ /* 0x000ea6000800111f */
[----:B------:R-:W-:Y:S01]  /*3660*/  ULEA UR11, UR4, UR11, 0x14 ;  /* 0x0000000b040b7291 */ /* 0x000fe2000f8ea0ff */
[----:B-123--:R-:W-:Y:S11]  /*3670*/  @!P0 BRA `(.L_x_62) ;  /* 0x0000005400208947 */ /* 0x00eff60003800000 */
.L_x_158:
[----:B------:R-:W-:Y:S01]  /*3680*/  IADD3 R10, PT, PT, R10, 0x1, RZ ;  /* 0x000000010a0a7810 */ /* 0x000fe20007ffe0ff */
[----:B------:R-:W-:Y:S06]  /*3690*/  BRA.U !UP4, `(.L_x_63) ;  /* 0x000000010cc07547 */ /* 0x000fec000b800000 */
[----:B------:R-:W-:Y:S01]  /*36a0*/  UPLOP3.LUT UP2, UPT, UPT, UPT, UPT, 0x40, 0x4 ;  /* 0x000000000004789c */ /* 0x000fe20003f4e870 */
[----:B------:R-:W-:Y:S01]  /*36b0*/  UMOV UR23, UR41 ;  /* 0x0000002900177c82 */ /* 0x000fe20008000000 */
[----:B------:R-:W-:Y:S01]  /*36c0*/  UMOV UR22, UR40 ;  /* 0x0000002800167c82 */ /* 0x000fe20008000000 */
[----:B------:R-:W-:-:S08]  /*36d0*/  UMOV UR10, UR24 ;  /* 0x00000018000a7c82 */ /* 0x000fd00008000000 */
.L_x_66:
[----:B------:R-:W-:Y:S02]  /*36e0*/  UIADD3 UR23, UPT, UPT, UR23, 0x1, URZ ;  /* 0x0000000117177890 */ /* 0x000fe4000fffe0ff */
[----:B--2---:R-:W-:Y:S02]  /*36f0*/  ULEA UR5, UR10, UR26, 0x3 ;  /* 0x0000001a0a057291 */ /* 0x004fe4000f8e18ff */
[----:B------:R-:W-:Y:S01]  /*3700*/  UISETP.NE.AND UP3, UPT, UR23, URZ, UPT ;  /* 0x000000ff1700728c */ /* 0x000fe2000bf65270 */
[----:B---3--:R-:W-:Y:S10]  /*3710*/  @P2 BRA `(.L_x_64) ;  /* 0x00000000000c2947 */ /* 0x008ff40003800000 */
[----:B-1----:R-:W-:Y:S04]  /*3720*/  SHF.L.U32 R2, R8, 0x1f, RZ ;  /* 0x0000001f08027819 */ /* 0x002fe800000006ff */
[----:B------:R-:W1:Y:S02]  /*3730*/  SYNCS.PHASECHK.TRANS64.TRYWAIT P0, [UR5], R2 ;  /* 0x00000002ff0075a7 */ /* 0x000e640008001105 */
[----:B-1----:R-:W-:Y:S05]  /*3740*/  @!P0 BRA `(.L_x_65) ;  /* 0x0000005400048947 */ /* 0x002fea0003800000 */
.L_x_64:
[----:B------:R-:W-:Y:S01]  /*3750*/  UISETP.NE.AND UP0, UPT, UR22, 0x1, UPT ;  /* 0x000000011600788c */ /* 0x000fe2000bf05270 */
[----:B------:R-:W-:Y:S01]  /*3760*/  PLOP3.LUT P2, PT, PT, PT, PT, 0x80, 0x8 ;  /* 0x000000000008781c */ /* 0x000fe20003f4f070 */
[----:B------:R-:W-:Y:S02]  /*3770*/  UIADD3 UR4, UPT, UPT, UR10, 0x1, URZ ;  /* 0x000000010a047890 */ /* 0x000fe4000fffe0ff */
[----:B------:R-:W-:Y:S02]  /*3780*/  UIADD3 UR25, UPT, UPT, UR5, 0x28, URZ ;  /* 0x0000002805197890 */ /* 0x000fe4000fffe0ff */
[----:B------:R-:W-:Y:S01]  /*3790*/  UISETP.NE.AND UP1, UPT, UR4, 0x5, UPT ;  /* 0x000000050400788c */ /* 0x000fe2000bf25270 */
[----:B------:R-:W-:Y:S01]  /*37a0*/  PLOP3.LUT P0, PT, PT, PT, UP0, 0x80, 0x8 ;  /* 0x000000000008781c */ /* 0x000fe20003f0f008 */
[----:B------:R-:W-:Y:S02]  /*37b0*/  UIADD3 UR22, UPT, UPT, UR22, -0x1, URZ ;  /* 0xffffffff16167890 */ /* 0x000fe4000fffe0ff */
[----:B------:R-:W-:Y:S02]  /*37c0*/  USEL UR6, URZ, 0x1, UP1 ;  /* 0x00000001ff067887 */ /* 0x000fe40008800000 */
[----:B------:R-:W-:Y:S01]  /*37d0*/  USEL UR24, UR4, URZ, UP1 ;  /* 0x000000ff04187287 */ /* 0x000fe20008800000 */
[----:B------:R-:W-:Y:S01]  /*37e0*/  UMOV UR7, 0x40004040 ;  /* 0x4000404000077882 */ /* 0x000fe20000000000 */
[----:B------:R-:W-:Y:S02]  /*37f0*/  UMOV UR5, 0x40004040 ;  /* 0x4000404000057882 */ /* 0x000fe40000000000 */
[----:B------:R-:W-:Y:S01]  /*3800*/  @UP0 ULEA UR4, UR24, UR26, 0x3 ;  /* 0x0000001a18040291 */ /* 0x000fe2000f8e18ff */
[----:B------:R-:W-:Y:S01]  /*3810*/  LOP3.LUT R8, R8, UR6, RZ, 0x3c, !PT ;  /* 0x0000000608087c12 */ /* 0x000fe2000f8e3cff */
[----:B------:R-:W-:Y:S01]  /*3820*/  ULEA UR6, UR10, UR29, 0xa ;  /* 0x0000001d0a067291 */ /* 0x000fe2000f8e50ff */
[----:B------:R-:W-:Y:S02]  /*3830*/  UMOV UR21, 0x40004040 ;  /* 0x4000404000157882 */ /* 0x000fe40000000000 */
[----:B-1----:R-:W-:Y:S01]  /*3840*/  @P0 SHF.L.U32 R0, R8, 0x1f, RZ ;  /* 0x0000001f08000819 */ /* 0x002fe200000006ff */
[----:B------:R-:W-:Y:S02]  /*3850*/  UIADD3 UR20, UPT, UPT, UR6, 0x2, URZ ;  /* 0x0000000206147890 */ /* 0x000fe4000fffe0ff */
[----:B------:R-:W-:Y:S01]  /*3860*/  UIADD3 UR16, UPT, UPT, UR6, 0x4, URZ ;  /* 0x0000000406107890 */ /* 0x000fe2000fffe0ff */
[----:B------:R2:W3:Y:S01]  /*3870*/  @P0 SYNCS.PHASECHK.TRANS64.TRYWAIT P2, [UR4], R0 ;  /* 0x00000000ff0005a7 */ /* 0x0004e20008041104 */
[----:B------:R-:W-:Y:S02]  /*3880*/  ULEA UR4, UR10, UR28, 0x9 ;  /* 0x0000001c0a047291 */ /* 0x000fe4000f8e48ff */
[----:B------:R-:W-:Y:S02]  /*3890*/  UIADD3 UR12, UPT, UPT, UR6, 0x6, URZ ;  /* 0x00000006060c7890 */ /* 0x000fe4000fffe0ff */
[----:B------:R-:W-:Y:S02]  /*38a0*/  UIADD3 UR18, UPT, UPT, UR4, 0x2, URZ ;  /* 0x0000000204127890 */ /* 0x000fe4000fffe0ff */
[----:B------:R-:W-:Y:S02]  /*38b0*/  UIADD3 UR14, UPT, UPT, UR4, 0x4, URZ ;  /* 0x00000004040e7890 */ /* 0x000fe4000fffe0ff */
[----:B------:R-:W-:Y:S01]  /*38c0*/  UIADD3 UR8, UPT, UPT, UR4, 0x6, URZ ;  /* 0x0000000604087890 */ /* 0x000fe2000fffe0ff */
[----:B------:R2:W-:Y:S01]  /*38d0*/  UTCHMMA gdesc[UR4], gdesc[UR6], tmem[UR11], tmem[UR38], idesc[UR39], UP2 ;  /* 0x00ff2606040075ea */ /* 0x0005e2000900000b */
[----:B------:R-:W-:Y:S01]  /*38e0*/  UPLOP3.LUT UP2, UPT, UPT, UPT, UPT, 0x80, 0x8 ;  /* 0x000000000008789c */ /* 0x000fe20003f4f070 */
[----:B------:R-:W-:Y:S01]  /*38f0*/  UMOV UR19, 0x40004040 ;  /* 0x4000404000137882 */ /* 0x000fe20000000000 */
[----:B------:R-:W-:Y:S01]  /*3900*/  UMOV UR17, 0x40004040 ;  /* 0x4000404000117882 */ /* 0x000fe20000000000 */
[----:B------:R2:W-:Y:S01]  /*3910*/  UTCHMMA gdesc[UR18], gdesc[UR20], tmem[UR11], tmem[UR36], idesc[UR37], UPT ;  /* 0x00ff2414120075ea */ /* 0x0005e2000b80000b */
[----:B------:R-:W-:Y:S01]  /*3920*/  UMOV UR15, 0x40004040 ;  /* 0x40004040000f7882 */ /* 0x000fe20000000000 */
[----:B------:R-:W-:Y:S01]  /*3930*/  UMOV UR13, 0x40004040 ;  /* 0x40004040000d7882 */ /* 0x000fe20000000000 */
[----:B------:R-:W-:Y:S01]  /*3940*/  UMOV UR9, 0x40004040 ;  /* 0x4000404000097882 */ /* 0x000fe20000000000 */
[----:B------:R2:W-:Y:S01]  /*3950*/  UTCHMMA gdesc[UR14], gdesc[UR16], tmem[UR11], tmem[UR34], idesc[UR35], UPT ;  /* 0x00ff22100e0075ea */ /* 0x0005e2000b80000b */
[----:B------:R2:W-:Y:S01]  /*3960*/  UTCHMMA gdesc[UR8], gdesc[UR12], tmem[UR11], tmem[UR32], idesc[UR33], UPT ;  /* 0x00ff200c080075ea */ /* 0x0005e2000b80000b */
[----:B------:R2:W-:Y:S01]  /*3970*/  UTCBAR.MULTICAST [UR25], URZ, UR27 ;  /* 0x000000ff190073e9 */ /* 0x0005e2000800081b */
[----:B------:R-:W-:Y:S01]  /*3980*/  UMOV UR10, UR24 ;  /* 0x00000018000a7c82 */ /* 0x000fe20008000000 */
[----:B------:R-:W-:Y:S05]  /*3990*/  BRA.U UP3, `(.L_x_66) ;  /* 0xfffffffd03507547 */ /* 0x000fea000b83ffff */
.L_x_63:
[----:B--2---:R-:W-:Y:S01]  /*39a0*/  UIADD3 UR4, UPT, UPT, UR30, 0x1, URZ ;  /* 0x000000011e047890 */ /* 0x004fe2000fffe0ff */
[C---:B------:R-:W-:Y:S01]  /*39b0*/  ISETP.NE.AND P0, PT, R10.reuse, 0x2, PT ;  /* 0x000000020a00780c */ /* 0x040fe20003f05270 */
[----:B------:R-:W-:Y:S02]  /*39c0*/  UIADD3 UR5, UPT, UPT, UR31, 0xc0, URZ ;  /* 0x000000c01f057890 */ /* 0x000fe4000fffe0ff */
[----:B------:R-:W-:Y:S01]  /*39d0*/  UISETP.NE.AND UP0, UPT, UR4, 0x4, UPT ;  /* 0x000000040400788c */ /* 0x000fe2000bf05270 */
[----:B-1----:R-:W-:Y:S02]  /*39e0*/  SEL R0, RZ, 0x1, P0 ;  /* 0x00000001ff007807 */ /* 0x002fe40000000000 */
[----:B------:R-:W-:Y:S01]  /*39f0*/  SEL R10, R10, RZ, P0 ;  /* 0x000000ff0a0a7207 */ /* 0x000fe20000000000 */
[----:B------:R-:W-:Y:S01]  /*3a00*/  USEL UR6, URZ, 0x1, UP0 ;  /* 0x00000001ff067887 */ /* 0x000fe20008000000 */
[----:B------:R-:W-:Y:S01]  /*3a10*/  LOP3.LUT R9, R9, R0, RZ, 0x3c, !PT ;  /* 0x0000000009097212 */ /* 0x000fe200078e3cff */
[----:B------:R-:W-:Y:S01]  /*3a20*/  USEL UR30, UR4, URZ, UP0 ;  /* 0x000000ff041e7287 */ /* 0x000fe20008000000 */
[----:B------:R1:W-:Y:S03]  /*3a30*/  UTCBAR [UR5], URZ ;  /* 0x000000ff050073e9 */ /* 0x0003e600080000ff */
[----:B------:R-:W-:Y:S01]  /*3a40*/  LOP3.LUT R11, R11, UR6, RZ, 0x3c, !PT ;  /* 0x000000060b0b7c12 */ /* 0x000fe2000f8e3cff */
[----:B------:R-:W-:Y:S07]  /*3a50*/  @P1 BRA `(.L_x_67) ;  /* 0xfffffff800881947 */ /* 0x000fee000383ffff */
[----:B------:R-:W2:Y:S01]  /*3a60*/  S2UR UR8, SR_CgaCtaId ;  /* 0x00000000000879c3 */ /* 0x000ea20000008800 */
[----:B------:R-:W-:Y:S01]  /*3a70*/  ELECT P0, URZ, PT ;  /* 0x0000000000ff782f */ /* 0x000fe20003800000 */
[----:B------:R-:W-:Y:S01]  /*3a80*/  IMAD.MOV.U32 R0, RZ, RZ, 0x1 ;  /* 0x00000001ff007424 */ /* 0x000fe200078e00ff */
[----:B------:R-:W-:Y:S01]  /*3a90*/  UIADD3 UR26, UPT, UPT, UR26, 0xe0, URZ ;  /* 0x000000e01a1a7890 */ /* 0x000fe2000fffe0ff */
[----:B------:R-:W-:Y:S01]  /*3aa0*/  SHF.L.U32 R2, R11, 0x1f, RZ ;  /* 0x0000001f0b027819 */ /* 0x000fe200000006ff */
[----:B------:R-:W-:-:S03]  /*3ab0*/  UMOV UR4, 0x40 ;  /* 0x0000004000047882 */ /* 0x000fc60000000000 */
[----:B------:R-:W-:Y:S01]  /*3ac0*/  UVIRTCOUNT.DEALLOC.SMPOOL 0x80 ;  /* 0x000000800000784c */ /* 0x000fe20000000000 */
[----:B--2---:R-:W-:Y:S02]  /*3ad0*/  ULEA UR8, UR8, UR4, 0x18 ;  /* 0x0000000408087291 */ /* 0x004fe4000f8ec0ff */
[----:B------:R-:W-:-:S07]  /*3ae0*/  ULEA UR4, UR30, UR26, 0x3 ;  /* 0x0000001a1e047291 */ /* 0x000fce000f8e18ff */
[----:B------:R2:W-:Y:S02]  /*3af0*/  @P0 STS.U8 [UR8+0x1c], R0 ;  /* 0x00001c00ff000988 */ /* 0x0005e40008000008 */
[----:B------:R-:W4:Y:S02]  /*3b00*/  SYNCS.PHASECHK.TRANS64.TRYWAIT P0, [UR4], R2 ;  /* 0x00000002ff0075a7 */ /* 0x000f240008001104 */
[----:B--2-4-:R-:W-:Y:S05]  /*3b10*/  @!P0 BRA `(.L_x_68) ;  /* 0x0000005000288947 */ /* 0x014fea0003800000 */
.L_x_161:
[----:B------:R-:W-:-:S04]  /*3b20*/  UIADD3 UR4, UPT, UPT, UR30, 0x1, URZ ;  /* 0x000000011e047890 */ /* 0x000fc8000fffe0ff */
[----:B------:R-:W-:-:S04]  /*3b30*/  UISETP.NE.AND UP0, UPT, UR4, 0x4, UPT ;  /* 0x000000040400788c */ /* 0x000fc8000bf05270 */
[----:B------:R-:W-:Y:S02]  /*3b40*/  USEL UR6, URZ, 0x1, UP0 ;  /* 0x00000001ff067887 */ /* 0x000fe40008000000 */
[----:B------:R-:W-:-:S04]  /*3b50*/  USEL UR4, UR4, URZ, UP0 ;  /* 0x000000ff04047287 */ /* 0x000fc80008000000 */
[----:B-1----:R-:W-:Y:S01]  /*3b60*/  ULEA UR5, UR4, UR26, 0x3 ;  /* 0x0000001a04057291 */ /* 0x002fe2000f8e18ff */
[----:B--2---:R-:W-:-:S04]  /*3b70*/  LOP3.LUT R2, R11, UR6, RZ, 0x3c, !PT ;  /* 0x000000060b027c12 */ /* 0x004fc8000f8e3cff */
[----:B------:R-:W-:-:S04]  /*3b80*/  SHF.L.U32 R3, R2, 0x1f, RZ ;  /* 0x0000001f02037819 */ /* 0x000fc800000006ff */
[----:B------:R-:W1:Y:S02]  /*3b90*/  SYNCS.PHASECHK.TRANS64.TRYWAIT P0, [UR5], R3 ;  /* 0x00000003ff0075a7 */ /* 0x000e640008001105 */
[----:B-1----:R-:W-:Y:S05]  /*3ba0*/  @!P0 BRA `(.L_x_69) ;  /* 0x00000050001c8947 */ /* 0x002fea0003800000 */
.L_x_163:
        /* <DEDUP_REMOVED lines=9> */
.L_x_165:
[----:B------:R-:W-:-:S04]  /*3c40*/  UIADD3 UR4, UPT, UPT, UR4, 0x1, URZ ;  /* 0x0000000104047890 */ /* 0x000fc8000fffe0ff */
[----:B------:R-:W-:-:S04]  /*3c50*/  UISETP.NE.AND UP0, UPT, UR4, 0x4, UPT ;  /* 0x000000040400788c */ /* 0x000fc8000bf05270 */
[----:B------:R-:W-:Y:S02]  /*3c60*/  USEL UR5, URZ, 0x1, UP0 ;  /* 0x00000001ff057887 */ /* 0x000fe40008000000 */
[----:B------:R-:W-:-:S04]  /*3c70*/  USEL UR4, UR4, URZ, UP0 ;  /* 0x000000ff04047287 */ /* 0x000fc80008000000 */
[----:B------:R-:W-:Y:S01]  /*3c80*/  ULEA UR4, UR4, UR26, 0x3 ;  /* 0x0000001a04047291 */ /* 0x000fe2000f8e18ff */
[----:B------:R-:W-:-:S04]  /*3c90*/  LOP3.LUT R2, R2, UR5, RZ, 0x3c, !PT ;  /* 0x0000000502027c12 */ /* 0x000fc8000f8e3cff */
[----:B------:R-:W-:-:S04]  /*3ca0*/  SHF.L.U32 R2, R2, 0x1f, RZ ;  /* 0x0000001f02027819 */ /* 0x000fc800000006ff */
[----:B------:R-:W2:Y:S02]  /*3cb0*/  SYNCS.PHASECHK.TRANS64.TRYWAIT P0, [UR4], R2 ;  /* 0x00000002ff0075a7 */ /* 0x000ea40008001104 */
[----:B--2---:R-:W-:Y:S05]  /*3cc0*/  @!P0 BRA `(.L_x_71) ;  /* 0x0000005000048947 */ /* 0x004fea0003800000 */
.L_x_167:
[----:B------:R-:W-:Y:S01]  /*3cd0*/  NOP ;  /* 0x0000000000007918 */ /* 0x000fe20000000000 */
[----:B-1----:R-:W1:Y:S01]  /*3ce0*/  LDS R0, [UR8+0x14] ;  /* 0x00001408ff007984 */ /* 0x002e620008000800 */
[----:B------:R-:W-:Y:S01]  /*3cf0*/  ULOP3.LUT UR4, UR42, 0xffff, URZ, 0xc0, !UPT ;  /* 0x0000ffff2a047892 */ /* 0x000fe2000f8ec0ff */
[----:B------:R-:W-:Y:S01]  /*3d00*/  UMOV UR5, 0xffff ;  /* 0x0000ffff00057882 */ /* 0x000fe20000000000 */
[----:B------:R-:W-:Y:S02]  /*3d10*/  UMOV UR6, 0x1 ;  /* 0x0000000100067882 */ /* 0x000fe40000000000 */
[----:B------:R-:W-:-:S04]  /*3d20*/  USHF.R.U32.HI UR4, URZ, 0x5, UR4 ;  /* 0x00000005ff047899 */ /* 0x000fc80008011604 */
[----:B------:R-:W-:Y:S02]  /*3d30*/  USHF.L.U32 UR5, UR5, UR4, URZ ;  /* 0x0000000405057299 */ /* 0x000fe400080006ff */
[----:B------:R-:W-:-:S04]  /*3d40*/  USHF.L.U32 UR4, UR6, UR4, URZ ;  /* 0x0000000406047299 */ /* 0x000fc800080006ff */
[----:B-1----:R-:W-:-:S04]  /*3d50*/  LOP3.LUT R0, R0, UR5, RZ, 0xc0, !PT ;  /* 0x0000000500007c12 */ /* 0x002fc8000f8ec0ff */
[----:B------:R-:W-:-:S13]  /*3d60*/  ISETP.NE.AND P0, PT, R0, UR5, PT ;  /* 0x0000000500007c0c */ /* 0x000fda000bf05270 */
[----:B------:R-:W-:Y:S05]  /*3d70*/  @P0 BRA `(.L_x_72) ;  /* 0x0000000000580947 */ /* 0x000fea0003800000 */
[----:B------:R-:W1:Y:S02]  /*3d80*/  LDS R0, [UR8+0x18] ;  /* 0x00001808ff007984 */ /* 0x000e640008000800 */
[----:B-1----:R-:W-:-:S04]  /*3d90*/  LOP3.LUT R0, R0, UR4, RZ, 0xc0, !PT ;  /* 0x0000000400007c12 */ /* 0x002fc8000f8ec0ff */
[----:B------:R-:W-:-:S13]  /*3da0*/  ISETP.NE.AND P0, PT, R0, UR4, PT ;  /* 0x0000000400007c0c */ /* 0x000fda000bf05270 */
[----:B------:R-:W-:Y:S05]  /*3db0*/  @P0 BRA `(.L_x_73) ;  /* 0x00000000003c0947 */ /* 0x000fea0003800000 */
[----:B------:R-:W1:Y:S01]  /*3dc0*/  S2R R2, SR_LANEID ;  /* 0x0000000000027919 */ /* 0x000e620000000000 */
[----:B------:R-:W-:-:S06]  /*3dd0*/  ULOP3.LUT UR5, URZ, UR5, URZ, 0x33, !UPT ;  /* 0x00000005ff057292 */ /* 0x000fcc000f8e33ff */
[----:B------:R-:W-:-:S04]  /*3de0*/  IMAD.U32 R0, RZ, RZ, UR5 ;  /* 0x00000005ff007e24 */ /* 0x000fc8000f8e00ff */
[----:B------:R2:W4:Y:S02]  /*3df0*/  REDUX UR7, R0 ;  /* 0x00000000000773c4 */ /* 0x0005240000000000 */
[----:B------:R1:W-:Y:S01]  /*3e00*/  UTCATOMSWS.AND URZ, UR5 ;  /* 0x0000000500ff79e3 */ /* 0x0003e20008000000 */
[----:B--2---:R-:W-:Y:S01]  /*3e10*/  LOP3.LUT R0, RZ, UR4, RZ, 0x33, !PT ;  /* 0x00000004ff007c12 */ /* 0x004fe2000f8e33ff */
[----:B------:R-:W-:Y:S02]  /*3e20*/  VOTEU.ANY UR4, UPT, PT ;  /* 0x0000000000047886 */ /* 0x000fe400038e0100 */
[----:B------:R-:W-:Y:S02]  /*3e30*/  UFLO.U32 UR4, UR4 ;  /* 0x00000004000472bd */ /* 0x000fe400080e0000 */
[----:B------:R-:W2:Y:S04]  /*3e40*/  REDUX UR6, R0 ;  /* 0x00000000000673c4 */ /* 0x000ea80000000000 */
[----:B-1----:R-:W-:-:S02]  /*3e50*/  ISETP.EQ.U32.AND P0, PT, R2, UR4, PT ;  /* 0x0000000402007c0c */ /* 0x002fc4000bf02070 */
[----:B----4-:R-:W-:-:S11]  /*3e60*/  MOV R2, UR7 ;  /* 0x0000000700027c02 */ /* 0x010fd60008000f00 */
[----:B------:R1:W-:Y:S01]  /*3e70*/  @P0 ATOMS.AND RZ, [UR8+0x14], R2 ;  /* 0x00001402ffff098c */ /* 0x0003e2000a800008 */
[----:B--2---:R-:W-:-:S05]  /*3e80*/  IMAD.U32 R0, RZ, RZ, UR6 ;  /* 0x00000006ff007e24 */ /* 0x004fca000f8e00ff */
[----:B------:R1:W-:Y:S01]  /*3e90*/  @P0 ATOMS.AND RZ, [UR8+0x18], R0 ;  /* 0x00001800ffff098c */ /* 0x0003e2000a800008 */
[----:B------:R-:W-:Y:S05]  /*3ea0*/  BRA `(.L_x_74) ;  /* 0x0000000000147947 */ /* 0x000fea0003800000 */
.L_x_73:
[----:B------:R-:W-:Y:S02]  /*3eb0*/  MOV R2, 0x3ed0 ;  /* 0x00003ed000027802 */ /* 0x000fe40000000f00 */
[----:B---3-5:R-:W-:Y:S05]  /*3ec0*/  CALL.REL.NOINC `($__internal_0_$__cuda_sm10x_tcgen05_guardrail_trap_col_being_dealloced_not_returned_by_alloc) ;  /* 0x0000005000ec7944 */ /* 0x028fea0003c00000 */
[----:B------:R-:W-:Y:S05]  /*3ed0*/  BRA `(.L_x_74) ;  /* 0x0000000000087947 */ /* 0x000fea0003800000 */
.L_x_72:
[----:B------:R-:W-:Y:S02]  /*3ee0*/  MOV R2, 0x3f00 ;  /* 0x00003f0000027802 */ /* 0x000fe40000000f00 */
[----:B---3-5:R-:W-:Y:S05]  /*3ef0*/  CALL.REL.NOINC `($__internal_2_$__cuda_sm10x_tcgen05_guardrail_trap_unallocated_columns_being_dealloced) ;  /* 0x0000005000f87944 */ /* 0x028fea0003c00000 */
.L_x_74:
[----:B------:R-:W-:Y:S01]  /*3f00*/  NOP ;  /* 0x0000000000007918 */ /* 0x000fe20000000000 */
[----:B------:R-:W-:Y:S05]  /*3f10*/  EXIT ;  /* 0x000000000000794d */ /* 0x000fea0003800000 */
.L_x_56:
[----:B------:R-:W-:-:S09]  /*3f20*/  UISETP.NE.OR UP0, UPT, UR17, 0x3, !UP3 ;  /* 0x000000031100788c */ /* 0x000fd2000df05670 */
[----:B------:R-:W-:Y:S05]  /*3f30*/  BRA.U UP0, `(.L_x_75) ;  /* 0x00000011005c7547 */ /* 0x000fea000b800000 */
[----:B------:R-:W1:Y:S01]  /*3f40*/  S2UR UR10, SR_CgaCtaId ;  /* 0x00000000000a79c3 */ /* 0x000e620000008800 */
[----:B------:R-:W2:Y:S01]  /*3f50*/  LDCU UR31, c[0x0][0x370] ;  /* 0x00006e00ff1f77ac */ /* 0x000ea20008000800 */
[----:B------:R-:W-:Y:S02]  /*3f60*/  HFMA2 R13, -RZ, RZ, 0, 0 ;  /* 0x00000000ff0d7431 */ /* 0x000fe400000001ff */
[----:B------:R-:W-:Y:S01]  /*3f70*/  IMAD.MOV.U32 R15, RZ, RZ, 0x1 ;  /* 0x00000001ff0f7424 */ /* 0x000fe200078e00ff */
[----:B------:R-:W-:Y:S01]  /*3f80*/  MOV R7, 0x1000 ;  /* 0x0000100000077802 */ /* 0x000fe20000000f00 */
[----:B------:R-:W2:Y:S01]  /*3f90*/  LDCU.128 UR44, c[0x0][0xb10] ;  /* 0x00016200ff2c77ac */ /* 0x000ea20008000c00 */
[----:B------:R-:W-:Y:S01]  /*3fa0*/  IMAD.MOV.U32 R14, RZ, RZ, RZ ;  /* 0x000000ffff0e7224 */ /* 0x000fe200078e00ff */
[----:B------:R-:W3:Y:S01]  /*3fb0*/  LDC.64 R16, c[0x0][0x348] ;  /* 0x0000d200ff107b82 */ /* 0x000ee20000000a00 */
[----:B------:R-:W4:Y:S01]  /*3fc0*/  LDCU UR30, c[0x0][0x374] ;  /* 0x00006e80ff1e77ac */ /* 0x000f220008000800 */
[----:B------:R-:W1:Y:S06]  /*3fd0*/  LDCU UR15, c[0x0][0xb0c] ;  /* 0x00016180ff0f77ac */ /* 0x000e6c0008000800 */
[----:B------:R-:W3:Y:S01]  /*3fe0*/  LDC.64 R2, c[0x0][0x888] ;  /* 0x00022200ff027b82 */ /* 0x000ee20000000a00 */
[----:B------:R-:W3:Y:S01]  /*3ff0*/  LDCU UR49, c[0x0][0xb20] ;  /* 0x00016400ff3177ac */ /* 0x000ee20008000800 */
[----:B------:R-:W3:Y:S06]  /*4000*/  LDCU UR4, c[0x0][0xb30] ;  /* 0x00016600ff0477ac */ /* 0x000eec0008000800 */
[----:B------:R-:W3:Y:S01]  /*4010*/  LDC.64 R4, c[0x0][0x890] ;  /* 0x00022400ff047b82 */ /* 0x000ee20000000a00 */
[----:B------:R-:W-:Y:S01]  /*4020*/  UMOV UR21, 0x400 ;  /* 0x0000040000157882 */ /* 0x000fe20000000000 */
[----:B--2---:R-:W-:-:S02]  /*4030*/  UIMAD.WIDE.U32 UR6, UR31, UR44, URZ ;  /* 0x0000002c1f0672a5 */ /* 0x004fc4000f8e00ff */
[----:B----4-:R-:W-:Y:S02]  /*4040*/  UIMAD.WIDE.U32 UR8, UR30, UR47, URZ ;  /* 0x0000002f1e0872a5 */ /* 0x010fe4000f8e00ff */
[----:B-1----:R-:W-:Y:S02]  /*4050*/  ULEA UR21, UR10, UR21, 0x18 ;  /* 0x000000150a157291 */ /* 0x002fe4000f8ec0ff */
[----:B------:R-:W-:Y:S02]  /*4060*/  UPLOP3.LUT UP3, UPT, UPT, UPT, UPT, 0x40, 0x4 ;  /* 0x000000000004789c */ /* 0x000fe40003f6e870 */
[----:B------:R-:W-:Y:S02]  /*4070*/  UIADD3 UR37, UPT, UPT, UR21, 0x68, URZ ;  /* 0x0000006815257890 */ /* 0x000fe4000fffe0ff */
[----:B------:R-:W-:Y:S02]  /*4080*/  UIADD3 UR33, UPT, UPT, UR21, 0x50, URZ ;  /* 0x0000005015217890 */ /* 0x000fe4000fffe0ff */
[----:B------:R-:W-:-:S02]  /*4090*/  UIADD3 UR25, UPT, UPT, UR21, 0x58, URZ ;  /* 0x0000005815197890 */ /* 0x000fc4000fffe0ff */
[----:B------:R-:W-:Y:S01]  /*40a0*/  UIADD3 UR17, UPT, UPT, UR21, 0x60, URZ ;  /* 0x0000006015117890 */ /* 0x000fe2000fffe0ff */
[----:B------:R-:W-:Y:S01]  /*40b0*/  UMOV UR6, UR7 ;  /* 0x0000000700067c82 */ /* 0x000fe20008000000 */
[----:B------:R-:W-:Y:S01]  /*40c0*/  UMOV UR41, UR9 ;  /* 0x0000000900297c82 */ /* 0x000fe20008000000 */
[----:B------:R-:W-:Y:S02]  /*40d0*/  UISETP.GE.AND UP0, UPT, UR42, 0x1, UPT ;  /* 0x000000012a00788c */ /* 0x000fe4000bf06270 */
[----:B------:R-:W-:Y:S01]  /*40e0*/  UISETP.NE.AND UP4, UPT, UR42, 0x1, UPT ;  /* 0x000000012a00788c */ /* 0x000fe2000bf85270 */
[----:B------:R-:W1:Y:S01]  /*40f0*/  LDCU.64 UR22, c[0x0][0xb28] ;  /* 0x00016500ff1677ac */ /* 0x000e620008000a00 */
[----:B------:R-:W-:Y:S02]  /*4100*/  UISETP.NE.AND UP6, UPT, UR15, 0x1, UPT ;  /* 0x000000010f00788c */ /* 0x000fe4000bfc5270 */
[----:B------:R-:W-:Y:S02]  /*4110*/  UISETP.NE.AND UP5, UPT, UR46, 0x1, UPT ;  /* 0x000000012e00788c */ /* 0x000fe4000bfa5270 */
[----:B------:R-:W-:-:S02]  /*4120*/  UPRMT UR37, UR10, 0x654, UR37 ;  /* 0x000006540a257896 */ /* 0x000fc40008000025 */
[----:B------:R-:W-:Y:S02]  /*4130*/  USHF.R.U32.HI UR43, URZ, UR45, UR6 ;  /* 0x0000002dff2b7299 */ /* 0x000fe40008011606 */
[----:B------:R-:W-:Y:S02]  /*4140*/  UPRMT UR40, UR10, 0x654, UR33 ;  /* 0x000006540a287896 */ /* 0x000fe40008000021 */
[----:B------:R-:W-:Y:S02]  /*4150*/  UPRMT UR39, UR10, 0x654, UR25 ;  /* 0x000006540a277896 */ /* 0x000fe40008000019 */
[----:B------:R-:W-:Y:S02]  /*4160*/  UPRMT UR38, UR10, 0x654, UR17 ;  /* 0x000006540a267896 */ /* 0x000fe40008000011 */
[----:B---3--:R-:W-:Y:S02]  /*4170*/  USHF.R.U32.HI UR41, URZ, UR49, UR41 ;  /* 0x00000031ff297299 */ /* 0x008fe40008011629 */
[----:B------:R-:W-:-:S11]  /*4180*/  UISETP.NE.AND UP2, UPT, UR4, 0x1, UPT ;  /* 0x000000010400788c */ /* 0x000fd6000bf45270 */
.L_x_86:
[C---:B------:R-:W-:Y:S02]  /*4190*/  LEA R12, R14.reuse, UR21, 0x3 ;  /* 0x000000150e0c7c11 */ /* 0x040fe4000f8e18ff */
[----:B------:R-:W-:Y:S02]  /*41a0*/  SHF.L.U32 R0, R13, 0x1f, RZ ;  /* 0x0000001f0d007819 */ /* 0x000fe400000006ff */
[----:B------:R-:W-:Y:S02]  /*41b0*/  LEA R8, R14, UR21, 0x4 ;  /* 0x000000150e087c11 */ /* 0x000fe4000f8e20ff */
[----:B--2---:R-:W2:Y:S02]  /*41c0*/  SYNCS.PHASECHK.TRANS64.TRYWAIT P0, [R12+URZ+0xa0], R0 ;  /* 0x0000a0000c0075a7 */ /* 0x004ea400080011ff */
[----:B--2---:R-:W-:Y:S05]  /*41d0*/  @!P0 BRA `(.L_x_76) ;  /* 0x0000004800d88947 */ /* 0x004fea0003800000 */
.L_x_168:
[----:B------:R-:W3:Y:S01]  /*41e0*/  LDS.128 R8, [R8+0x130] ;  /* 0x0001300008087984 */ /* 0x000ee20000000c00 */
[----:B------:R-:W-:Y:S01]  /*41f0*/  UISETP.GE.AND UP0, UPT, UR42, 0x1, UPT ;  /* 0x000000012a00788c */ /* 0x000fe2000bf06270 */
[----:B------:R-:W-:Y:S01]  /*4200*/  @!PT LDS RZ, [RZ] ;  /* 0x00000000fffff984 */ /* 0x000fe20000000800 */
[----:B------:R-:W-:Y:S01]  /*4210*/  @!PT LDS RZ, [RZ] ;  /* 0x00000000fffff984 */ /* 0x000fe20000000800 */
[----:B------:R-:W-:Y:S01]  /*4220*/  @!PT LDS RZ, [RZ] ;  /* 0x00000000fffff984 */ /* 0x000fe20000000800 */
[----:B------:R-:W-:Y:S01]  /*4230*/  @!PT LDS RZ, [RZ] ;  /* 0x00000000fffff984 */ /* 0x000fe20000000800 */
[----:B------:R4:W-:Y:S06]  /*4240*/  MEMBAR.ALL.CTA ;  /* 0x0000000000007992 */ /* 0x0009ec0000008000 */
[----:B----4-:R-:W4:Y:S01]  /*4250*/  FENCE.VIEW.ASYNC.S ;  /* 0x00000000000073c6 */ /* 0x010f220000000000 */
[----:B---3--:R-:W-:Y:S11]  /*4260*/  LOP3.LUT P0, RZ, R10, 0x1, RZ, 0xc0, !PT ;  /* 0x000000010aff7812 */ /* 0x008ff6000780c0ff */
[----:B------:R-:W-:Y:S02]  /*4270*/  @!UPT UIADD3 URZ, UPT, UPT, URZ, URZ, URZ ;  /* 0x000000fffffff290 */ /* 0x000fe4000fffe0ff */
[----:B----4-:R-:W-:Y:S01]  /*4280*/  VOTEU.ANY UP1, P0 ;  /* 0x0000000000ff7886 */ /* 0x010fe20000020100 */
[----:B------:R-:W-:Y:S11]  /*4290*/  PLOP3.LUT P0, PT, PT, PT, UP1, 0x80, 0x8 ;  /* 0x000000000008781c */ /* 0x000ff60003f0f018 */
[----:B------:R-:W-:Y:S02]  /*42a0*/  @!UPT UIADD3 URZ, UPT, UPT, URZ, URZ, URZ ;  /* 0x000000fffffff290 */ /* 0x000fe4000fffe0ff */
[----:B--2---:R-:W-:Y:S02]  /*42b0*/  @P0 SHF.R.U32.HI R0, RZ, 0x10, R9 ;  /* 0x00000010ff000819 */ /* 0x004fe40000011609 */
[----:B------:R-:W-:Y:S02]  /*42c0*/  @P0 MOV R6, R8 ;  /* 0x0000000800060202 */ /* 0x000fe40000000f00 */
[----:B------:R-:W-:Y:S01]  /*42d0*/  @P0 R2UR UR4, R0 ;  /* 0x00000000000402ca */ /* 0x000fe200000e0000 */
[----:B------:R-:W-:Y:S01]  /*42e0*/  VIADD R0, R12, 0xb0 ;  /* 0x000000b00c007836 */ /* 0x000fe20000000000 */
[----:B------:R-:W-:Y:S02]  /*42f0*/  @P0 LOP3.LUT R8, R9, 0xffff, RZ, 0xc0, !PT ;  /* 0x0000ffff09080812 */ /* 0x000fe400078ec0ff */
[----:B------:R-:W-:Y:S02]  /*4300*/  @P0 R2UR UR6, R6 ;  /* 0x00000000060602ca */ /* 0x000fe400000e0000 */
[----:B------:R-:W-:Y:S02]  /*4310*/  PRMT R0, RZ, 0x654, R0 ;  /* 0x00000654ff007816 */ /* 0x000fe40000000000 */
[----:B------:R-:W-:Y:S02]  /*4320*/  @P0 R2UR UR5, R8 ;  /* 0x00000000080502ca */ /* 0x000fe400000e0000 */
[----:B------:R2:W-:Y:S03]  /*4330*/  SYNCS.ARRIVE.TRANS64.RED.A1T0 RZ, [R0+URZ], RZ ;  /* 0x000000ff00ff79a7 */ /* 0x0005e600081004ff */
[----:B------:R-:W-:Y:S04]  /*4340*/  @UP1 UMOV UR29, UR4 ;  /* 0x00000004001d1c82 */ /* 0x000fe80008000000 */
[----:B------:R-:W-:Y:S04]  /*4350*/  @UP1 UMOV UR14, UR6 ;  /* 0x00000006000e1c82 */ /* 0x000fe80008000000 */
[----:B------:R-:W-:Y:S01]  /*4360*/  @UP1 UMOV UR13, UR5 ;  /* 0x00000005000d1c82 */ /* 0x000fe20008000000 */
[----:B------:R-:W-:Y:S05]  /*4370*/  BRA.U !UP0, `(.L_x_77) ;  /* 0x0000000108a47547 */ /* 0x000fea000b800000 */
[----:B------:R-:W-:Y:S02]  /*4380*/  UIMAD.WIDE.U32 UR18, UR13, UR47, URZ ;  /* 0x0000002f0d1272a5 */ /* 0x000fe4000f8e00ff */
[----:B------:R-:W-:Y:S02]  /*4390*/  UIMAD.WIDE.U32 UR26, UR14, UR44, URZ ;  /* 0x0000002c0e1a72a5 */ /* 0x000fe4000f8e00ff */
[----:B------:R-:W-:Y:S02]  /*43a0*/  USEL UR4, UR30, UR41, !UP5 ;  /* 0x000000291e047287 */ /* 0x000fe4000e800000 */
[----:B------:R-:W-:Y:S02]  /*43b0*/  USEL UR7, UR31, UR43, !UP6 ;  /* 0x0000002b1f077287 */ /* 0x000fe4000f000000 */
[----:B-1----:R-:W-:Y:S02]  /*43c0*/  UIMAD.WIDE.U32 UR8, UR4, UR22, URZ ;  /* 0x00000016040872a5 */ /* 0x002fe4000f8e00ff */
[----:B------:R-:W-:Y:S01]  /*43d0*/  UIMAD.WIDE.U32 UR10, UR7, UR22, URZ ;  /* 0x00000016070a72a5 */ /* 0x000fe2000f8e00ff */
[----:B------:R-:W-:Y:S02]  /*43e0*/  UMOV UR5, UR19 ;  /* 0x0000001300057c82 */ /* 0x000fe40008000000 */
[----:B------:R-:W-:Y:S03]  /*43f0*/  USHF.R.U32.HI UR6, URZ, UR49, UR5 ;  /* 0x00000031ff067299 */ /* 0x000fe60008011605 */
[----:B------:R-:W-:Y:S01]  /*4400*/  UMOV UR5, UR27 ;  /* 0x0000001b00057c82 */ /* 0x000fe20008000000 */
[----:B------:R-:W-:Y:S02]  /*4410*/  USEL UR6, UR13, UR6, !UP5 ;  /* 0x000000060d067287 */ /* 0x000fe4000e800000 */
[----:B------:R-:W-:Y:S03]  /*4420*/  USHF.R.U32.HI UR12, URZ, UR45, UR5 ;  /* 0x0000002dff0c7299 */ /* 0x000fe60008011605 */
[----:B------:R-:W-:Y:S02]  /*4430*/  UMOV UR5, UR9 ;  /* 0x0000000900057c82 */ /* 0x000fe40008000000 */
[----:B------:R-:W-:Y:S03]  /*4440*/  @UP4 USHF.R.U32.HI UR4, URZ, UR23, UR5 ;  /* 0x00000017ff044299 */ /* 0x000fe60008011605 */
[----:B------:R-:W-:Y:S01]  /*4450*/  UMOV UR5, UR11 ;  /* 0x0000000b00057c82 */ /* 0x000fe20008000000 */
[----:B------:R-:W-:Y:S02]  /*4460*/  UIMAD UR4, UR42, UR4, URZ ;  /* 0x000000042a0472a4 */ /* 0x000fe4000f8e02ff */
[----:B------:R-:W-:Y:S02]  /*4470*/  @UP4 USHF.R.U32.HI UR7, URZ, UR23, UR5 ;  /* 0x00000017ff074299 */ /* 0x000fe40008011605 */
[----:B------:R-:W-:Y:S02]  /*4480*/  UIMAD.WIDE.U32 UR10, UR6, UR22, URZ ;  /* 0x00000016060a72a5 */ /* 0x000fe4000f8e00ff */
[----:B------:R-:W-:Y:S02]  /*4490*/  USEL UR5, UR14, UR12, !UP6 ;  /* 0x0000000c0e057287 */ /* 0x000fe4000f000000 */
[----:B------:R-:W-:Y:S02]  /*44a0*/  UIMAD UR8, UR42, UR7, URZ ;  /* 0x000000072a0872a4 */ /* 0x000fe4000f8e02ff */
[----:B------:R-:W-:Y:S03]  /*44b0*/  UISETP.GE.AND UP0, UPT, UR6, UR4, UPT ;  /* 0x000000040600728c */ /* 0x000fe6000bf06270 */
[----:B------:R-:W-:Y:S01]  /*44c0*/  UMOV UR4, UR11 ;  /* 0x0000000b00047c82 */ /* 0x000fe20008000000 */
[----:B------:R-:W-:Y:S02]  /*44d0*/  UISETP.GE.OR UP0, UPT, UR5, UR8, UP0 ;  /* 0x000000080500728c */ /* 0x000fe40008706670 */
[----:B------:R-:W-:Y:S02]  /*44e0*/  USHF.R.U32.HI UR4, URZ, UR23, UR4 ;  /* 0x00000017ff047299 */ /* 0x000fe40008011604 */
[----:B------:R-:W-:Y:S02]  /*44f0*/  UIMAD.WIDE.U32 UR8, UR5, UR22, URZ ;  /* 0x00000016050872a5 */ /* 0x000fe4000f8e00ff */
[----:B------:R-:W-:Y:S04]  /*4500*/  USEL UR10, UR6, UR4, !UP4 ;  /* 0x00000004060a7287 */ /* 0x000fe8000e000000 */
[----:B------:R-:W-:Y:S01]  /*4510*/  UIADD3 UR11, UPT, UPT, -UR10, URZ, URZ ;  /* 0x000000ff0a0b7290 */ /* 0x000fe2000fffe1ff */
[----:B------:R-:W-:Y:S02]  /*4520*/  @!UP0 UMOV UR4, UR9 ;  /* 0x0000000900048c82 */ /* 0x000fe40008000000 */
[----:B------:R-:W-:Y:S02]  /*4530*/  @!UP0 USHF.R.U32.HI UR4, URZ, UR23, UR4 ;  /* 0x00000017ff048299 */ /* 0x000fe40008011604 */
[----:B------:R-:W-:Y:S02]  /*4540*/  UIMAD UR8, UR42, UR11, UR6 ;  /* 0x0000000b2a0872a4 */ /* 0x000fe4000f8e0206 */
[----:B------:R-:W-:Y:S04]  /*4550*/  @!UP0 USEL UR4, UR5, UR4, !UP4 ;  /* 0x0000000405048287 */ /* 0x000fe8000e000000 */
[----:B------:R-:W-:Y:S02]  /*4560*/  @!UP0 UIMAD UR8, UR7, UR8, UR4 ;  /* 0x00000008070882a4 */ /* 0x000fe4000f8e0204 */
[----:B------:R-:W-:Y:S02]  /*4570*/  @!UP0 UIADD3 UR9, UPT, UPT, UR10, -UR4, URZ ;  /* 0x800000040a098290 */ /* 0x000fe4000fffe0ff */
[----:B------:R-:W-:Y:S02]  /*4580*/  UIADD3 UR4, UPT, UPT, -UR5, URZ, URZ ;  /* 0x000000ff05047290 */ /* 0x000fe4000fffe1ff */
[----:B------:R-:W-:Y:S02]  /*4590*/  UIADD3 UR7, UPT, UPT, -UR6, URZ, URZ ;  /* 0x000000ff06077290 */ /* 0x000fe4000fffe1ff */
[----:B------:R-:W-:Y:S02]  /*45a0*/  @!UP0 UIMAD UR6, UR9, UR42, UR5 ;  /* 0x0000002a090682a4 */ /* 0x000fe4000f8e0205 */
[----:B------:R-:W-:Y:S02]  /*45b0*/  UIMAD UR14, UR15, UR4, UR14 ;  /* 0x000000040f0e72a4 */ /* 0x000fe4000f8e020e */
[----:B------:R-:W-:Y:S01]  /*45c0*/  UIMAD UR13, UR46, UR7, UR13 ;  /* 0x000000072e0d72a4 */ /* 0x000fe2000f8e020d */
[----:B------:R-:W-:Y:S02]  /*45d0*/  @!UP0 UMOV UR5, UR8 ;  /* 0x0000000800058c82 */ /* 0x000fe40008000000 */
[----:B------:R-:W-:Y:S02]  /*45e0*/  UIMAD UR14, UR5, UR15, UR14 ;  /* 0x0000000f050e72a4 */ /* 0x000fe4000f8e020e */
[----:B------:R-:W-:Y:S11]  /*45f0*/  UIMAD UR13, UR6, UR46, UR13 ;  /* 0x0000002e060d72a4 */ /* 0x000ff6000f8e020d */
[----:B------:R-:W-:Y:S01]  /*4600*/  @!UPT UIADD3 URZ, UPT, UPT, URZ, URZ, URZ ;  /* 0x000000fffffff290 */ /* 0x000fe2000fffe0ff */
.L_x_77:
[----:B------:R-:W3:Y:S01]  /*4610*/  @!UP2 LDCU.128 UR8, c[0x0][0xb10] ;  /* 0x00016200ff08a7ac */ /* 0x000ee20008000c00 */
[C---:B------:R-:W-:Y:S02]  /*4620*/  ISETP.NE.U32.AND P1, PT, R4.reuse, RZ, PT ;  /* 0x000000ff0400720c */ /* 0x040fe40003f25070 */
[----:B------:R-:W-:Y:S02]  /*4630*/  ISETP.NE.U32.AND P0, PT, R4, RZ, PT ;  /* 0x000000ff0400720c */ /* 0x000fe40003f05070 */
[C---:B------:R-:W-:Y:S02]  /*4640*/  ISETP.NE.AND.EX P1, PT, R5.reuse, RZ, PT, P1 ;  /* 0x000000ff0500720c */ /* 0x040fe40003f25310 */
[----:B------:R-:W-:Y:S01]  /*4650*/  ISETP.NE.AND.EX P0, PT, R5, RZ, PT, P0 ;  /* 0x000000ff0500720c */ /* 0x000fe20003f05300 */
[----:B------:R-:W4:Y:S01]  /*4660*/  @!UP2 LDCU UR5, c[0x0][0xb0c] ;  /* 0x00016180ff05a7ac */ /* 0x000f220008000800 */
[----:B------:R-:W-:Y:S01]  /*4670*/  SHF.L.U32 R9, R15, 0x1f, RZ ;  /* 0x0000001f0f097819 */ /* 0x000fe200000006ff */
[----:B------:R-:W-:Y:S02]  /*4680*/  USHF.L.U32 UR35, UR16, 0x6, URZ ;  /* 0x0000000610237899 */ /* 0x000fe400080006ff */
[----:B------:R-:W-:Y:S02]  /*4690*/  USHF.L.U32 UR34, UR20, 0x7, URZ ;  /* 0x0000000714227899 */ /* 0x000fe400080006ff */
[----:B---3--:R-:W-:Y:S07]  /*46a0*/  UIMAD.WIDE.U32 UR6, UR14, UR8, URZ ;  /* 0x000000080e0672a5 */ /* 0x008fee000f8e00ff */
[----:B------:R-:W-:Y:S01]  /*46b0*/  @!UP2 UMOV UR4, UR7 ;  /* 0x000000070004ac82 */ /* 0x000fe20008000000 */
[----:B----4-:R-:W-:Y:S02]  /*46c0*/  @!UP2 UISETP.NE.AND UP0, UPT, UR5, 0x1, UPT ;  /* 0x000000010500a88c */ /* 0x010fe4000bf05270 */
[----:B------:R-:W-:Y:S02]  /*46d0*/  @!UP2 USHF.R.U32.HI UR4, URZ, UR9, UR4 ;  /* 0x00000009ff04a299 */ /* 0x000fe40008011604 */
[----:B------:R-:W-:Y:S02]  /*46e0*/  UIMAD.WIDE.U32 UR6, UR13, UR11, URZ ;  /* 0x0000000b0d0672a5 */ /* 0x000fe4000f8e00ff */
[----:B------:R-:W-:Y:S02]  /*46f0*/  @!UP2 USEL UR8, UR14, UR4, !UP0 ;  /* 0x000000040e08a287 */ /* 0x000fe4000c000000 */
[----:B------:R-:W-:Y:S03]  /*4700*/  @!UP2 UISETP.NE.AND UP0, UPT, UR10, 0x1, UPT ;  /* 0x000000010a00a88c */ /* 0x000fe6000bf05270 */
[----:B------:R-:W-:Y:S02]  /*4710*/  @!UP2 UMOV UR6, UR7 ;  /* 0x000000070006ac82 */ /* 0x000fe40008000000 */
[----:B------:R-:W3:Y:S02]  /*4720*/  @!UP2 LDCU UR4, c[0x0][0xb20] ;  /* 0x00016400ff04a7ac */ /* 0x000ee40008000800 */
[----:B---3--:R-:W-:Y:S04]  /*4730*/  @!UP2 USHF.R.U32.HI UR6, URZ, UR4, UR6 ;  /* 0x00000004ff06a299 */ /* 0x008fe80008011606 */
[----:B------:R-:W-:Y:S04]  /*4740*/  @!UP2 USEL UR6, UR13, UR6, !UP0 ;  /* 0x000000060d06a287 */ /* 0x000fe8000c000000 */
[----:B------:R-:W-:Y:S02]  /*4750*/  @!UP2 UIADD3 UR4, UPT, UPT, -UR8, UR6, URZ ;  /* 0x000000060804a290 */ /* 0x000fe4000fffe1ff */
[----:B------:R-:W-:Y:S02]  /*4760*/  @!UP2 UIADD3 UR6, UPT, UPT, UR8, -UR6, URZ ;  /* 0x800000060806a290 */ /* 0x000fe4000fffe0ff */
[----:B------:R-:W-:Y:S02]  /*4770*/  @!UP2 UIMAD UR14, UR4, UR5, UR14 ;  /* 0x00000005040ea2a4 */ /* 0x000fe4000f8e020e */
[----:B------:R-:W-:Y:S01]  /*4780*/  @!UP2 UIMAD UR13, UR6, UR10, UR13 ;  /* 0x0000000a060da2a4 */ /* 0x000fe2000f8e020d */
[----:B------:R-:W-:Y:S11]  /*4790*/  BRA.U UP3, `(.L_x_78) ;  /* 0x0000000103107547 */ /* 0x000ff6000b800000 */
[----:B------:R-:W-:Y:S04]  /*47a0*/  MOV R6, UR48 ;  /* 0x0000003000067c02 */ /* 0x000fe80008000f00 */
[----:B------:R-:W-:Y:S04]  /*47b0*/  SHF.L.U32 R6, R6, 0x1f, RZ ;  /* 0x0000001f06067819 */ /* 0x000fe800000006ff */
[----:B------:R-:W3:Y:S02]  /*47c0*/  SYNCS.PHASECHK.TRANS64.TRYWAIT P2, [UR21+0x98], R6 ;  /* 0x00009806ff0075a7 */ /* 0x000ee40008041115 */
[----:B---3--:R-:W-:Y:S05]  /*47d0*/  @!P2 BRA `(.L_x_79) ;  /* 0x00000044006ca947 */ /* 0x008fea0003800000 */
.L_x_78:
[----:B------:R-:W-:Y:S05]  /*47e0*/  @!P1 BRA `(.L_x_80) ;  /* 0x0000000000309947 */ /* 0x000fea0003800000 */
[----:B------:R-:W-:Y:S01]  /*47f0*/  ISETP.NE.U32.AND P1, PT, R2, RZ, PT ;  /* 0x000000ff0200720c */ /* 0x000fe20003f25070 */
[----:B------:R-:W3:Y:S01]  /*4800*/  LDCU.64 UR4, c[0x0][0x358] ;  /* 0x00006b00ff0477ac */ /* 0x000ee20008000a00 */
[----:B------:R-:W-:Y:S02]  /*4810*/  IMAD.MOV.U32 R45, RZ, RZ, 0x1 ;  /* 0x00000001ff2d7424 */ /* 0x000fe400078e00ff */
[----:B------:R-:W-:Y:S11]  /*4820*/  ISETP.NE.AND.EX P1, PT, R3, RZ, PT, P1 ;  /* 0x000000ff0300720c */ /* 0x000ff60003f25310 */
[----:B------:R-:W-:Y:S02]  /*4830*/  @!UPT UIADD3 URZ, UPT, UPT, URZ, URZ, URZ ;  /* 0x000000fffffff290 */ /* 0x000fe4000fffe0ff */
[----:B------:R-:W4:Y:S01]  /*4840*/  @P1 LDC.64 R10, c[0x0][0x888] ;  /* 0x00022200ff0a1b82 */ /* 0x000f220000000a00 */
[----:B--2---:R-:W-:Y:S04]  /*4850*/  @P1 IMAD R0, R4, UR36, RZ ;  /* 0x0000002404001c24 */ /* 0x004fe8000f8e02ff */
[----:B----4-:R-:W-:Y:S04]  /*4860*/  @P1 IMAD.WIDE R10, R0, 0x4, R10 ;  /* 0x00000004000a1825 */ /* 0x010fe800078e020a */
[----:B------:R-:W-:Y:S01]  /*4870*/  HFMA2 R0, -RZ, RZ, 0, 5.9604644775390625e-08 ;  /* 0x00000001ff007431 */ /* 0x000fe200000001ff */
[----:B---3-5:R3:W5:Y:S04]  /*4880*/  @P1 LDG.E R27, desc[UR4][R10.64] ;  /* 0x000000040a1b1981 */ /* 0x028768000c1e1900 */
[----:B------:R-:W-:Y:S01]  /*4890*/  @!P1 PRMT R45, R0, 0x7610, R45 ;  /* 0x00007610002d9816 */ /* 0x000fe2000000002d */
[----:B---3--:R-:W4:Y:S06]  /*48a0*/  @!P1 LDC R27, c[0x0][0x880] ;  /* 0x00022000ff1b9b82 */ /* 0x008f2c0000000800 */
.L_x_80:
[----:B----45:R-:W-:Y:S01]  /*48b0*/  @!P0 FSETP.EQ.AND P1, PT, R27, RZ, PT ;  /* 0x000000ff1b00820b */ /* 0x030fe20003f22000 */
[----:B------:R-:W-:Y:S01]  /*48c0*/  @!UPT UIADD3 URZ, UPT, UPT, URZ, URZ, URZ ;  /* 0x000000fffffff290 */ /* 0x000fe2000fffe0ff */
[----:B------:R-:W-:Y:S11]  /*48d0*/  @!P0 BRA `(.L_x_81) ;  /* 0x0000000000188947 */ /* 0x000ff60003800000 */
[----:B------:R-:W-:Y:S02]  /*48e0*/  LOP3.LUT P0, RZ, R45, 0xff, RZ, 0xc0, !PT ;  /* 0x000000ff2dff7812 */ /* 0x000fe4000780c0ff */
[----:B------:R-:W-:Y:S04]  /*48f0*/  ISETP.NE.U32.AND P1, PT, R2, RZ, PT ;  /* 0x000000ff0200720c */ /* 0x000fe80003f25070 */
[----:B------:R-:W-:Y:S04]  /*4900*/  ISETP.NE.AND.EX P1, PT, R3, RZ, PT, P1 ;  /* 0x000000ff0300720c */ /* 0x000fe80003f25310 */
[----:B------:R-:W-:Y:S03]  /*4910*/  PLOP3.LUT P1, PT, P1, PT, PT, 0x8, 0x80 ;  /* 0x000000000080781c */ /* 0x000fe60000f2e170 */
[----:B------:R-:W-:Y:S11]  /*4920*/  @P0 FSETP.EQ.AND P1, PT, R27, RZ, PT ;  /* 0x000000ff1b00020b */ /* 0x000ff60003f22000 */
[----:B------:R-:W-:Y:S02]  /*4930*/  @!UPT UIADD3 URZ, UPT, UPT, URZ, URZ, URZ ;  /* 0x000000fffffff290 */ /* 0x000fe4000fffe0ff */
.L_x_81:
[----:B------:R-:W3:Y:S01]  /*4940*/  SYNCS.PHASECHK.TRANS64.TRYWAIT P2, [UR21+0x70], R9 ;  /* 0x00007009ff0075a7 */ /* 0x000ee20008041115 */
[----:B------:R-:W-:Y:S04]  /*4950*/  ELECT P0, URZ, PT ;  /* 0x0000000000ff782f */ /* 0x000fe80003800000 */
[----:B------:R-:W-:Y:S11]  /*4960*/  PLOP3.LUT P1, PT, P1, P0, PT, 0xf2, 0x2f ;  /* 0x00000000002f781c */ /* 0x000ff60000f21e72 */
[----:B------:R-:W-:Y:S02]  /*4970*/  @!UPT UIADD3 URZ, UPT, UPT, URZ, URZ, URZ ;  /* 0x000000fffffff290 */ /* 0x000fe4000fffe0ff */
[----:B------:R-:W-:Y:S05]  /*4980*/  @!P1 IADD3 R8, P0, PT, R16, 0x580, RZ ;  /* 0x0000058010089810 */ /* 0x000fea0007f1e0ff */
[----:B--2---:R-:W-:Y:S01]  /*4990*/  @!P1 IMAD.X R6, RZ, RZ, R17, P0 ;  /* 0x000000ffff069224 */ /* 0x004fe200000e0611 */
[----:B---3--:R-:W-:Y:S07]  /*49a0*/  @!P2 BRA `(.L_x_82) ;  /* 0x000000440010a947 */ /* 0x008fee0003800000 */
.L_x_171:
[----:B------:R-:W-:Y:S01]  /*49b0*/  @!P1 R2UR UR5, R8 ;  /* 0x00000000080592ca */ /* 0x000fe200000e0000 */
[----:B------:R-:W-:Y:S01]  /*49c0*/  VOTEU.ALL UP0, P1 ;  /* 0x0000000000ff7886 */ /* 0x000fe20000800000 */
[----:B------:R-:W-:Y:S01]  /*49d0*/  @!P1 R2UR UR4, R6 ;  /* 0x00000000060492ca */ /* 0x000fe200000e0000 */
[----:B--2---:R-:W-:Y:S01]  /*49e0*/  @!P1 IMAD.MOV.U32 R0, RZ, RZ, 0x1000 ;  /* 0x00001000ff009424 */ /* 0x004fe200078e00ff */
[----:B------:R-:W-:Y:S01]  /*49f0*/  UMOV UR6, 0x0 ;  /* 0x0000000000067882 */ /* 0x000fe20000000000 */
[----:B------:R-:W-:Y:S01]  /*4a00*/  UMOV UR7, 0x10000000 ;  /* 0x1000000000077882 */ /* 0x000fe20000000000 */
[----:B------:R-:W-:Y:S01]  /*4a10*/  @!UP0 UIADD3 UR32, UPT, UPT, UR21, 0x200, URZ ;  /* 0x0000020015208890 */ /* 0x000fe2000fffe0ff */
[----:B------:R-:W-:Y:S01]  /*4a20*/  @!P1 IADD3 R8, P0, PT, R16, 0x580, RZ ;  /* 0x0000058010089810 */ /* 0x000fe20007f1e0ff */
[----:B------:R-:W-:Y:S04]  /*4a30*/  VOTEU.ALL UP0, P1 ;  /* 0x0000000000ff7886 */ /* 0x000fe80000800000 */
[----:B------:R-:W-:Y:S02]  /*4a40*/  @!P1 IMAD.X R6, RZ, RZ, R17, P0 ;  /* 0x000000ffff069224 */ /* 0x000fe400000e0611 */
[----:B------:R-:W-:Y:S02]  /*4a50*/  IMAD.U32 R10, RZ, RZ, UR5 ;  /* 0x00000005ff0a7e24 */ /* 0x000fe4000f8e00ff */
[----:B------:R-:W-:Y:S03]  /*4a60*/  IMAD.U32 R11, RZ, RZ, UR4 ;  /* 0x00000004ff0b7e24 */ /* 0x000fe6000f8e00ff */
[----:B------:R-:W-:Y:S02]  /*4a70*/  @!P1 R2UR UR4, R10 ;  /* 0x000000000a0492ca */ /* 0x000fe400000e0000 */
[----:B------:R-:W-:Y:S11]  /*4a80*/  @!P1 R2UR UR5, R11 ;  /* 0x000000000b0592ca */ /* 0x000ff600000e0000 */
[----:B------:R-:W-:Y:S02]  /*4a90*/  @!UPT UIADD3 URZ, UPT, UPT, URZ, URZ, URZ ;  /* 0x000000fffffff290 */ /* 0x000fe4000fffe0ff */
[----:B------:R2:W-:Y:S01]  /*4aa0*/  @!UP0 UTMALDG.3D [UR32], [UR4], desc[UR6] ;  /* 0x00000620040085b4 */ /* 0x0005e20008011000 */
[----:B------:R2:W-:Y:S01]  /*4ab0*/  @!P1 SYNCS.ARRIVE.TRANS64.RED.A0TR RZ, [UR21+0x50], R0 ;  /* 0x00005000ffff99a7 */ /* 0x0005e20008300415 */
[----:B------:R-:W-:Y:S01]  /*4ac0*/  SYNCS.ARRIVE.TRANS64.RED.A1T0 RZ, [UR40], RZ ;  /* 0x000000ffffff79a7 */ /* 0x000fe20008100428 */
[----:B------:R-:W3:Y:S02]  /*4ad0*/  SYNCS.PHASECHK.TRANS64.TRYWAIT P2, [UR21+0x78], R9 ;  /* 0x00007809ff0075a7 */ /* 0x000ee40008041115 */
[----:B--23--:R-:W-:Y:S05]  /*4ae0*/  @!P2 BRA `(.L_x_83) ;  /* 0x0000004000d8a947 */ /* 0x00cfea0003800000 */
.L_x_173:
        /* <DEDUP_REMOVED lines=8> */
[----:B------:R-:W-:Y:S01]  /*4b70*/  @!UP0 UIADD3 UR24, UPT, UPT, UR21, 0x1200, URZ ;  /* 0x0000120015188890 */ /* 0x000fe2000fffe0ff */
[----:B------:R-:W-:Y:S01]  /*4b80*/  VOTEU.ALL UP0, P1 ;  /* 0x0000000000ff7886 */ /* 0x000fe20000800000 */
[----:B------:R-:W-:Y:S01]  /*4b90*/  UMOV UR27, UR35 ;  /* 0x00000023001b7c82 */ /* 0x000fe20008000000 */
[----:B------:R-:W-:Y:S02]  /*4ba0*/  UMOV UR28, UR36 ;  /* 0x00000024001c7c82 */ /* 0x000fe40008000000 */
[----:B------:R-:W-:Y:S02]  /*4bb0*/  IMAD.U32 R10, RZ, RZ, UR5 ;  /* 0x00000005ff0a7e24 */ /* 0x000fe4000f8e00ff */
[----:B------:R-:W-:Y:S02]  /*4bc0*/  IMAD.U32 R11, RZ, RZ, UR4 ;  /* 0x00000004ff0b7e24 */ /* 0x000fe4000f8e00ff */
[----:B------:R-:W-:Y:S01]  /*4bd0*/  @!P1 IMAD.X R6, RZ, RZ, R17, P0 ;  /* 0x000000ffff069224 */ /* 0x000fe200000e0611 */
        /* <DEDUP_REMOVED lines=8> */
.L_x_175:
[----:B------:R-:W-:Y:S01]  /*4c60*/  @!P1 R2UR UR5, R8 ;  /* 0x00000000080592ca */ /* 0x000fe200000e0000 */
[----:B------:R-:W-:Y:S01]  /*4c70*/  VOTEU.ALL UP0, P1 ;  /* 0x0000000000ff7886 */ /* 0x000fe20000800000 */
[----:B------:R-:W-:Y:S01]  /*4c80*/  @!P1 R2UR UR4, R6 ;  /* 0x00000000060492ca */ /* 0x000fe200000e0000 */
[----:B--2---:R-:W-:Y:S01]  /*4c90*/  @!P1 IMAD.MOV.U32 R0, RZ, RZ, 0x1000 ;  /* 0x00001000ff009424 */ /* 0x004fe200078e00ff */
[----:B------:R-:W-:Y:S01]  /*4ca0*/  UMOV UR6, 0x0 ;  /* 0x0000000000067882 */ /* 0x000fe20000000000 */
[----:B------:R-:W-:Y:S01]  /*4cb0*/  UMOV UR7, 0x10000000 ;  /* 0x1000000000077882 */ /* 0x000fe20000000000 */
[----:B------:R-:W-:Y:S01]  /*4cc0*/  @!UP0 UIADD3 UR18, UPT, UPT, UR34, 0x40, URZ ;  /* 0x0000004022128890 */ /* 0x000fe2000fffe0ff */
[----:B------:R-:W-:Y:S01]  /*4cd0*/  VIADD R14, R14, 0x1 ;  /* 0x000000010e0e7836 */ /* 0x000fe20000000000 */
[----:B------:R-:W-:Y:S01]  /*4ce0*/  @!UP0 UIADD3 UR16, UPT, UPT, UR21, 0x2200, URZ ;  /* 0x0000220015108890 */ /* 0x000fe2000fffe0ff */
[----:B------:R-:W-:Y:S01]  /*4cf0*/  VOTEU.ALL UP0, P1 ;  /* 0x0000000000ff7886 */ /* 0x000fe20000800000 */
[----:B------:R-:W-:Y:S01]  /*4d00*/  UMOV UR19, UR35 ;  /* 0x0000002300137c82 */ /* 0x000fe20008000000 */
[----:B------:R-:W-:Y:S02]  /*4d10*/  UMOV UR20, UR36 ;  /* 0x0000002400147c82 */ /* 0x000fe40008000000 */
        /* <DEDUP_REMOVED lines=10> */
.L_x_177:
[----:B------:R-:W-:Y:S01]  /*4dc0*/  @!P1 IADD3 R6, P0, PT, R16, 0x580, RZ ;  /* 0x0000058010069810 */ /* 0x000fe20007f1e0ff */
[----:B------:R-:W-:Y:S01]  /*4dd0*/  VOTEU.ALL UP0, P1 ;  /* 0x0000000000ff7886 */ /* 0x000fe20000800000 */
[----:B------:R-:W-:Y:S01]  /*4de0*/  UMOV UR6, 0x0 ;  /* 0x0000000000067882 */ /* 0x000fe20000000000 */
[----:B------:R-:W-:Y:S01]  /*4df0*/  UMOV UR7, 0x10000000 ;  /* 0x1000000000077882 */ /* 0x000fe20000000000 */
[----:B------:R-:W-:Y:S01]  /*4e00*/  @!P1 R2UR UR5, R6 ;  /* 0x00000000060592ca */ /* 0x000fe200000e0000 */
[----:B--2---:R-:W-:Y:S01]  /*4e10*/  @!P1 IMAD.X R0, RZ, RZ, R17, P0 ;  /* 0x000000ffff009224 */ /* 0x004fe200000e0611 */
[----:B------:R-:W-:Y:S01]  /*4e20*/  @!UP0 UIADD3 UR10, UPT, UPT, UR34, 0x60, URZ ;  /* 0x00000060220a8890 */ /* 0x000fe2000fffe0ff */
[----:B------:R-:W-:Y:S01]  /*4e30*/  R2UR UR18, R47 ;  /* 0x000000002f1272ca */ /* 0x000fe200000e0000 */
[----:B------:R-:W-:Y:S01]  /*4e40*/  @!UP0 UIADD3 UR8, UPT, UPT, UR21, 0x3200, URZ ;  /* 0x0000320015088890 */ /* 0x000fe2000fffe0ff */
[----:B------:R-:W-:Y:S01]  /*4e50*/  R2UR UR16, R48 ;  /* 0x00000000301072ca */ /* 0x000fe200000e0000 */
[----:B------:R-:W-:Y:S01]  /*4e60*/  @!UP0 UIADD3 UR9, UPT, UPT, UR21, 0x68, URZ ;  /* 0x0000006815098890 */ /* 0x000fe2000fffe0ff */
[----:B------:R-:W-:Y:S01]  /*4e70*/  @!P1 R2UR UR4, R0 ;  /* 0x00000000000492ca */ /* 0x000fe200000e0000 */
[----:B------:R-:W-:Y:S01]  /*4e80*/  VOTEU.ALL UP0, P1 ;  /* 0x0000000000ff7886 */ /* 0x000fe20000800000 */
[----:B------:R-:W-:Y:S01]  /*4e90*/  UMOV UR11, UR35 ;  /* 0x00000023000b7c82 */ /* 0x000fe20008000000 */
[----:B------:R-:W-:Y:S01]  /*4ea0*/  UMOV UR12, UR36 ;  /* 0x00000024000c7c82 */ /* 0x000fe20008000000 */
[C---:B------:R-:W-:Y:S01]  /*4eb0*/  ISETP.NE.AND P0, PT, R14.reuse, 0x2, PT ;  /* 0x000000020e00780c */ /* 0x040fe20003f05270 */
[----:B------:R-:W-:Y:S01]  /*4ec0*/  UPLOP3.LUT UP3, UPT, UPT, UPT, UPT, 0x80, 0x8 ;  /* 0x000000000008789c */ /* 0x000fe20003f6f070 */
[----:B------:R-:W-:Y:S01]  /*4ed0*/  IMAD.U32 R8, RZ, RZ, UR5 ;  /* 0x00000005ff087e24 */ /* 0x000fe2000f8e00ff */
[----:B------:R-:W-:Y:S01]  /*4ee0*/  LOP3.LUT R15, R15, 0x1, RZ, 0x3c, !PT ;  /* 0x000000010f0f7812 */ /* 0x000fe200078e3cff */
[----:B------:R-:W-:Y:S01]  /*4ef0*/  UMOV UR36, UR29 ;  /* 0x0000001d00247c82 */ /* 0x000fe20008000000 */
[----:B------:R-:W-:Y:S01]  /*4f00*/  SEL R0, RZ, 0x1, P0 ;  /* 0x00000001ff007807 */ /* 0x000fe20000000000 */
[----:B------:R-:W-:Y:S01]  /*4f10*/  UIADD3 UR20, UPT, UPT, UR13, UR18, URZ ;  /* 0x000000120d147290 */ /* 0x000fe2000fffe0ff */
[----:B------:R-:W-:Y:S01]  /*4f20*/  SEL R14, R14, RZ, P0 ;  /* 0x000000ff0e0e7207 */ /* 0x000fe20000000000 */
[----:B------:R-:W-:Y:S01]  /*4f30*/  UIADD3 UR16, UPT, UPT, UR14, UR16, URZ ;  /* 0x000000100e107290 */ /* 0x000fe2000fffe0ff */
[----:B------:R-:W-:Y:S01]  /*4f40*/  IMAD.U32 R9, RZ, RZ, UR4 ;  /* 0x00000004ff097e24 */ /* 0x000fe2000f8e00ff */
[----:B------:R-:W-:Y:S02]  /*4f50*/  @!P1 R2UR UR4, R8 ;  /* 0x00000000080492ca */ /* 0x000fe400000e0000 */
[----:B------:R-:W-:Y:S02]  /*4f60*/  LOP3.LUT R13, R13, R0, RZ, 0x3c, !PT ;  /* 0x000000000d0d7212 */ /* 0x000fe400078e3cff */
[----:B------:R-:W-:Y:S11]  /*4f70*/  @!P1 R2UR UR5, R9 ;  /* 0x00000000090592ca */ /* 0x000ff600000e0000 */
[----:B------:R-:W-:Y:S02]  /*4f80*/  @!UPT UIADD3 URZ, UPT, UPT, URZ, URZ, URZ ;  /* 0x000000fffffff290 */ /* 0x000fe4000fffe0ff */
[----:B------:R2:W-:Y:S01]  /*4f90*/  @!UP0 UTMALDG.3D [UR8], [UR4], desc[UR6] ;  /* 0x00000608040085b4 */ /* 0x0005e20008011000 */
[----:B------:R2:W-:Y:S01]  /*4fa0*/  @!P1 SYNCS.ARRIVE.TRANS64.RED.A0TR RZ, [UR21+0x68], R7 ;  /* 0x00006807ffff99a7 */ /* 0x0005e20008300415 */
[----:B------:R-:W-:Y:S01]  /*4fb0*/  SYNCS.ARRIVE.TRANS64.RED.A1T0 RZ, [UR37], RZ ;  /* 0x000000ffffff79a7 */ /* 0x000fe20008100425 */
[----:B------:R-:W-:Y:S05]  /*4fc0*/  BRA.U UP1, `(.L_x_86) ;  /* 0xfffffff101707547 */ /* 0x000fea000b83ffff */
[----:B------:R-:W-:-:S04]  /*4fd0*/  SHF.L.U32 R2, R15, 0x1f, RZ ;  /* 0x0000001f0f027819 */ /* 0x000fc800000006ff */
[----:B------:R-:W3:Y:S02]  /*4fe0*/  SYNCS.PHASECHK.TRANS64.TRYWAIT P0, [UR21+0x70], R2 ;  /* 0x00007002ff0075a7 */ /* 0x000ee40008001115 */
[----:B---3--:R-:W-:Y:S05]  /*4ff0*/  @!P0 BRA `(.L_x_87) ;  /* 0x0000003c00dc8947 */ /* 0x008fea0003800000 */
.L_x_179:
[----:B------:R-:W4:Y:S02]  /*5000*/  SYNCS.PHASECHK.TRANS64.TRYWAIT P0, [UR21+0x78], R2 ;  /* 0x00007802ff0075a7 */ /* 0x000f240008001115 */
[----:B----4-:R-:W-:Y:S05]  /*5010*/  @!P0 BRA `(.L_x_88) ;  /* 0x0000003c00ec8947 */ /* 0x010fea0003800000 */
.L_x_181:
[----:B------:R-:W4:Y:S02]  /*5020*/  SYNCS.PHASECHK.TRANS64.TRYWAIT P0, [UR21+0x80], R2 ;  /* 0x00008002ff0075a7 */ /* 0x000f240008001115 */
[----:B----4-:R-:W-:Y:S05]  /*5030*/  @!P0 BRA `(.L_x_89) ;  /* 0x0000003c00fc8947 */ /* 0x010fea0003800000 */
.L_x_183:
[----:B---3--:R-:W-:-:S07]  /*5040*/  MOV R0, UR21 ;  /* 0x0000001500007c02 */ /* 0x008fce0008000f00 */
.L_x_90:
[----:B---3--:R-:W-:-:S04]  /*5050*/  SHF.L.U32 R2, R15, 0x1f, RZ ;  /* 0x0000001f0f027819 */ /* 0x008fc800000006ff */
[----:B------:R3:W4:Y:S03]  /*5060*/  SYNCS.PHASECHK.TRANS64.TRYWAIT P0, [R0+URZ+0x88], R2 ;  /* 0x00008802000075a7 */ /* 0x00072600080011ff */
[----:B----4-:R-:W-:Y:S05]  /*5070*/  @!P0 NANOSLEEP.SYNCS 0x989680 ;  /* 0x009896800000895d */ /* 0x010fea0003900000 */
[----:B------:R-:W4:Y:S02]  /*5080*/  @!P0 SYNCS.PHASECHK.TRANS64 P0, [R0+URZ+0x88], R2 ;  /* 0x00008802000085a7 */ /* 0x000f2400080010ff */
[----:B-12-4-:R-:W-:Y:S05]  /*5090*/  @P0 EXIT ;  /* 0x000000000000094d */ /* 0x016fea0003800000 */
[----:B------:R-:W-:Y:S05]  /*50a0*/  BRA `(.L_x_90) ;  /* 0xfffffffc00e87947 */ /* 0x000fea000383ffff */
.L_x_75:
[----:B------:R-:W-:-:S06]  /*50b0*/  UISETP.GE.AND UP0, UPT, UR17, 0x4, UPT ;  /* 0x000000041100788c */ /* 0x000fcc000bf06270 */
[----:B------:R-:W-:-:S13]  /*50c0*/  PLOP3.LUT P0, PT, PT, PT, UP0, 0x80, 0x8 ;  /* 0x000000000008781c */ /* 0x000fda0003f0f008 */
[----:B------:R-:W-:Y:S05]  /*50d0*/  @!P0 EXIT ;  /* 0x000000000000894d */ /* 0x000fea0003800000 */
[----:B------:R-:W1:Y:S08]  /*50e0*/  S2UR UR4, SR_CgaCtaId ;  /* 0x00000000000479c3 */ /* 0x000e700000008800 */
[----:B------:R-:W-:Y:S01]  /*50f0*/  BAR.SYNC.DEFER_BLOCKING 0x6, 0xa0 ;  /* 0x0182800000007b1d */ /* 0x000fe20000010000 */
[C---:B------:R-:W-:Y:S01]  /*5100*/  IMAD.SHL.U32 R3, R57.reuse, 0x20, RZ ;  /* 0x0000002039037824 */ /* 0x040fe200078e00ff */
[C---:B------:R-:W-:Y:S01]  /*5110*/  LOP3.LUT P0, RZ, R57.reuse, 0x4, RZ, 0xc0, !PT ;  /* 0x0000000439ff7812 */ /* 0x040fe2000780c0ff */
[C---:B------:R-:W-:Y:S01]  /*5120*/  IMAD.SHL.U32 R2, R57.reuse, 0x10, RZ ;  /* 0x0000001039027824 */ /* 0x040fe200078e00ff */
[----:B------:R-:W-:Y:S01]  /*5130*/  CS2R R52, SRZ ;  /* 0x0000000000347805 */ /* 0x000fe2000001ff00 */
[----:B------:R-:W-:Y:S01]  /*5140*/  IMAD.SHL.U32 R44, R57, 0x4, RZ ;  /* 0x00000004392c7824 */ /* 0x000fe200078e00ff */
[----:B------:R-:W-:-:S02]  /*5150*/  UMOV UR44, 0x400 ;  /* 0x00000400002c7882 */ /* 0x000fc40000000000 */
[----:B------:R-:W2:Y:S01]  /*5160*/  LDC.64 R42, c[0x0][0x8b0] ;  /* 0x00022c00ff2a7b82 */ /* 0x000ea20000000a00 */
[----:B------:R-:W-:Y:S01]  /*5170*/  LOP3.LUT R4, R3, 0xc0, RZ, 0xc0, !PT ;  /* 0x000000c003047812 */ /* 0x000fe200078ec0ff */
[----:B------:R-:W-:Y:S01]  /*5180*/  IMAD.U32 R23, R57, 0x10000, RZ ;  /* 0x0001000039177824 */ /* 0x000fe200078e00ff */
[----:B------:R-:W-:Y:S01]  /*5190*/  LOP3.LUT R2, R2, 0x600, RZ, 0xc0, !PT ;  /* 0x0000060002027812 */ /* 0x000fe200078ec0ff */
[----:B------:R-:W-:Y:S01]  /*51a0*/  IMAD.MOV.U32 R56, RZ, RZ, 0x20 ;  /* 0x00000020ff387424 */ /* 0x000fe200078e00ff */
[----:B------:R-:W-:Y:S01]  /*51b0*/  LOP3.LUT R44, R4, 0x18, R44, 0xf8, !PT ;  /* 0x00000018042c7812 */ /* 0x000fe200078ef82c */
[----:B------:R-:W-:Y:S01]  /*51c0*/  IMAD.MOV.U32 R55, RZ, RZ, 0x1 ;  /* 0x00000001ff377424 */ /* 0x000fe200078e00ff */
[----:B------:R-:W-:Y:S01]  /*51d0*/  SHF.R.U32.HI R4, RZ, 0x1, R57 ;  /* 0x00000001ff047819 */ /* 0x000fe20000011639 */
[----:B------:R-:W3:Y:S01]  /*51e0*/  LDC.64 R40, c[0x0][0x8a8] ;  /* 0x00022a00ff287b82 */ /* 0x000ee20000000a00 */
[--C-:B------:R-:W-:Y:S01]  /*51f0*/  LOP3.LUT R2, R2, 0x20, R3.reuse, 0xf8, !PT ;  /* 0x0000002002027812 */ /* 0x100fe200078ef803 */
[----:B------:R-:W-:Y:S01]  /*5200*/  IMAD.MOV.U32 R22, RZ, RZ, RZ ;  /* 0x000000ffff167224 */ /* 0x000fe200078e00ff */
[----:B------:R-:W-:Y:S01]  /*5210*/  LOP3.LUT R23, R23, 0x600000, RZ, 0xc0, !PT ;  /* 0x0060000017177812 */ /* 0x000fe200078ec0ff */
[----:B------:R-:W-:Y:S01]  /*5220*/  IMAD.MOV.U32 R54, RZ, RZ, RZ ;  /* 0x000000ffff367224 */ /* 0x000fe200078e00ff */
[----:B------:R-:W-:Y:S01]  /*5230*/  LOP3.LUT R44, R44, 0x8, R4, 0x78, !PT ;  /* 0x000000082c2c7812 */ /* 0x000fe200078e7804 */
[----:B------:R-:W4:Y:S01]  /*5240*/  LDCU UR59, c[0x0][0x370] ;  /* 0x00006e00ff3b77ac */ /* 0x000f220008000800 */
[----:B------:R-:W-:-:S02]  /*5250*/  LOP3.LUT R2, R2, 0x100, R3, 0xf8, !PT ;  /* 0x0000010002027812 */ /* 0x000fc400078ef803 */
[----:B------:R-:W-:Y:S01]  /*5260*/  LOP3.LUT R57, R57, 0x60, RZ, 0xc0, !PT ;  /* 0x0000006039397812 */ /* 0x000fe200078ec0ff */
[----:B-1----:R-:W-:Y:S01]  /*5270*/  ULEA UR44, UR4, UR44, 0x18 ;  /* 0x0000002c042c7291 */ /* 0x002fe2000f8ec0ff */
[----:B------:R-:W-:Y:S01]  /*5280*/  LOP3.LUT R44, R2, R44, RZ, 0xfc, !PT ;  /* 0x0000002c022c7212 */ /* 0x000fe200078efcff */
[----:B------:R-:W1:Y:S01]  /*5290*/  LDCU UR43, c[0x0][0xb0c] ;  /* 0x00016180ff2b77ac */ /* 0x000e620008000800 */
[----:B------:R-:W-:Y:S01]  /*52a0*/  SEL R56, R56, 0xffffffe0, !P0 ;  /* 0xffffffe038387807 */ /* 0x000fe20004000000 */
[----:B------:R-:W-:Y:S01]  /*52b0*/  UIADD3 UR4, UPT, UPT, UR44, 0x200, URZ ;  /* 0x000002002c047890 */ /* 0x000fe2000fffe0ff */
[----:B------:R-:W1:Y:S04]  /*52c0*/  LDCU UR39, c[0x0][0xb30] ;  /* 0x00016600ff2777ac */ /* 0x000e680008000800 */
[----:B------:R-:W4:Y:S01]  /*52d0*/  LDS R0, [UR44+0x150] ;  /* 0x0001502cff007984 */ /* 0x000f220008000800 */
[----:B------:R-:W-:Y:S01]  /*52e0*/  IMAD.U32 R50, RZ, RZ, UR4 ;  /* 0x00000004ff327e24 */ /* 0x000fe2000f8e00ff */
[----:B------:R-:W1:Y:S01]  /*52f0*/  LDCU.64 UR56, c[0x0][0x888] ;  /* 0x00011100ff3877ac */ /* 0x000e620008000a00 */
[----:B------:R-:W1:Y:S01]  /*5300*/  LDCU.64 UR40, c[0x0][0xb28] ;  /* 0x00016500ff2877ac */ /* 0x000e620008000a00 */
[----:B------:R-:W1:Y:S01]  /*5310*/  LDCU.64 UR62, c[0x0][0x890] ;  /* 0x00011200ff3e77ac */ /* 0x000e620008000a00 */
[----:B------:R-:W1:Y:S01]  /*5320*/  LDCU.128 UR52, c[0x0][0xb10] ;  /* 0x00016200ff3477ac */ /* 0x000e620008000c00 */
[----:B------:R-:W1:Y:S01]  /*5330*/  LDCU UR58, c[0x0][0x374] ;  /* 0x00006e80ff3a77ac */ /* 0x000e620008000800 */
[----:B------:R-:W-:Y:S01]  /*5340*/  UMOV UR47, URZ ;  /* 0x000000ff002f7c82 */ /* 0x000fe20008000000 */
[----:B------:R-:W-:Y:S01]  /*5350*/  UMOV UR46, URZ ;  /* 0x000000ff002e7c82 */ /* 0x000fe20008000000 */
[----:B-1234-:R-:W-:-:S07]  /*5360*/  IMAD.IADD R23, R0, 0x1, R23 ;  /* 0x0000000100177824 */ /* 0x01efce00078e0217 */
.L_x_134:
[C---:B------:R-:W-:Y:S02]  /*5370*/  LEA R3, R52.reuse, UR44, 0x3 ;  /* 0x0000002c34037c11 */ /* 0x040fe4000f8e18ff */
[----:B------:R-:W-:Y:S02]  /*5380*/  SHF.L.U32 R0, R53, 0x1f, RZ ;  /* 0x0000001f35007819 */ /* 0x000fe400000006ff */
[----:B-1----:R-:W-:Y:S02]  /*5390*/  LEA R4, R52, UR44, 0x4 ;  /* 0x0000002c34047c11 */ /* 0x002fe4000f8e20ff */
[----:B------:R-:W1:Y:S02]  /*53a0*/  SYNCS.PHASECHK.TRANS64.TRYWAIT P0, [R3+URZ+0xa0], R0 ;  /* 0x0000a000030075a7 */ /* 0x000e6400080011ff */
[----:B-12---:R-:W-:Y:S05]  /*53b0*/  @!P0 BRA `(.L_x_91) ;  /* 0x0000003c00348947 */ /* 0x006fea0003800000 */
.L_x_184:
        /* <DEDUP_REMOVED lines=8> */
[----:B--2---:R-:W-:Y:S11]  /*5440*/  LOP3.LUT P0, RZ, R6, 0x1, RZ, 0xc0, !PT ;  /* 0x0000000106ff7812 */ /* 0x004ff6000780c0ff */
[----:B------:R-:W-:Y:S02]  /*5450*/  @!UPT UIADD3 URZ, UPT, UPT, URZ, URZ, URZ ;  /* 0x000000fffffff290 */ /* 0x000fe4000fffe0ff */
[----:B---3--:R-:W-:Y:S01]  /*5460*/  VOTEU.ANY UP1, P0 ;  /* 0x0000000000ff7886 */ /* 0x008fe20000020100 */
[----:B------:R-:W-:Y:S01]  /*5470*/  PLOP3.LUT P0, PT, PT, PT, UP1, 0x80, 0x8 ;  /* 0x000000000008781c */ /* 0x000fe20003f0f018 */
[----:B------:R-:W-:Y:S11]  /*5480*/  UP2UR UR61, UPR, URZ, 0x2 ;  /* 0x00000002ff3d7883 */ /* 0x000ff60008000000 */
[----:B------:R-:W-:Y:S01]  /*5490*/  @!UPT UIADD3 URZ, UPT, UPT, URZ, URZ, URZ ;  /* 0x000000fffffff290 */ /* 0x000fe2000fffe0ff */
[----:B-1----:R-:W-:Y:S02]  /*54a0*/  @P0 SHF.R.U32.HI R0, RZ, 0x10, R5 ;  /* 0x00000010ff000819 */ /* 0x002fe40000011605 */
        /* <DEDUP_REMOVED lines=12> */
[----:B------:R-:W2:Y:S01]  /*5570*/  LDCU UR12, c[0x0][0xb20] ;  /* 0x00016400ff0c77ac */ /* 0x000ea20008000800 */
[----:B------:R-:W-:Y:S02]  /*5580*/  UIMAD.WIDE.U32 UR4, UR58, UR55, URZ ;  /* 0x000000373a0472a5 */ /* 0x000fe4000f8e00ff */
[----:B------:R-:W-:Y:S02]  /*5590*/  UIMAD.WIDE.U32 UR6, UR59, UR52, URZ ;  /* 0x000000343b0672a5 */ /* 0x000fe4000f8e00ff */
[----:B------:R-:W-:Y:S02]  /*55a0*/  UISETP.NE.AND UP0, UPT, UR54, 0x1, UPT ;  /* 0x000000013600788c */ /* 0x000fe4000bf05270 */
[----:B------:R-:W-:Y:S02]  /*55b0*/  UIMAD.WIDE.U32 UR8, UR37, UR55, URZ ;  /* 0x00000037250872a5 */ /* 0x000fe4000f8e00ff */
[----:B------:R-:W-:Y:S02]  /*55c0*/  UIMAD.WIDE.U32 UR10, UR38, UR52, URZ ;  /* 0x00000034260a72a5 */ /* 0x000fe4000f8e00ff */
[----:B------:R-:W-:Y:S02]  /*55d0*/  UISETP.NE.AND UP1, UPT, UR43, 0x1, UPT ;  /* 0x000000012b00788c */ /* 0x000fe4000bf25270 */
[----:B------:R-:W-:Y:S01]  /*55e0*/  UISETP.NE.AND UP2, UPT, UR42, 0x1, UPT ;  /* 0x000000012a00788c */ /* 0x000fe2000bf45270 */
[----:B------:R-:W-:Y:S02]  /*55f0*/  UMOV UR4, UR5 ;  /* 0x0000000500047c82 */ /* 0x000fe40008000000 */
[----:B--2---:R-:W-:Y:S03]  /*5600*/  USHF.R.U32.HI UR5, URZ, UR12, UR4 ;  /* 0x0000000cff057299 */ /* 0x004fe60008011604 */
[----:B------:R-:W-:Y:S02]  /*5610*/  UMOV UR4, UR7 ;  /* 0x0000000700047c82 */ /* 0x000fe40008000000 */
[----:B------:R-:W-:Y:S02]  /*5620*/  USHF.R.U32.HI UR7, URZ, UR53, UR4 ;  /* 0x00000035ff077299 */ /* 0x000fe40008011604 */
[----:B------:R-:W-:Y:S02]  /*5630*/  USEL UR4, UR58, UR5, !UP0 ;  /* 0x000000053a047287 */ /* 0x000fe4000c000000 */
[----:B------:R-:W-:Y:S01]  /*5640*/  USEL UR7, UR59, UR7, !UP1 ;  /* 0x000000073b077287 */ /* 0x000fe2000c800000 */
[----:B------:R-:W-:Y:S01]  /*5650*/  UMOV UR5, UR9 ;  /* 0x0000000900057c82 */ /* 0x000fe20008000000 */
[----:B------:R-:W-:Y:S02]  /*5660*/  UIMAD.WIDE.U32 UR8, UR4, UR40, URZ ;  /* 0x00000028040872a5 */ /* 0x000fe4000f8e00ff */
[----:B------:R-:W-:Y:S03]  /*5670*/  USHF.R.U32.HI UR6, URZ, UR12, UR5 ;  /* 0x0000000cff067299 */ /* 0x000fe60008011605 */
[----:B------:R-:W-:Y:S01]  /*5680*/  UMOV UR5, UR11 ;  /* 0x0000000b00057c82 */ /* 0x000fe20008000000 */
[----:B------:R-:W-:Y:S02]  /*5690*/  UIMAD.WIDE.U32 UR10, UR7, UR40, URZ ;  /* 0x00000028070a72a5 */ /* 0x000fe4000f8e00ff */
[----:B------:R-:W-:Y:S02]  /*56a0*/  USHF.R.U32.HI UR12, URZ, UR53, UR5 ;  /* 0x00000035ff0c7299 */ /* 0x000fe40008011605 */
[----:B------:R-:W-:Y:S01]  /*56b0*/  USEL UR6, UR37, UR6, !UP0 ;  /* 0x0000000625067287 */ /* 0x000fe2000c000000 */
[----:B------:R-:W-:Y:S02]  /*56c0*/  UMOV UR5, UR9 ;  /* 0x0000000900057c82 */ /* 0x000fe40008000000 */
[----:B------:R-:W-:Y:S01]  /*56d0*/  UMOV UR10, UR11 ;  /* 0x0000000b000a7c82 */ /* 0x000fe20008000000 */
[----:B------:R-:W-:Y:S02]  /*56e0*/  @UP2 USHF.R.U32.HI UR4, URZ, UR41, UR5 ;  /* 0x00000029ff042299 */ /* 0x000fe40008011605 */
[----:B------:R-:W-:Y:S02]  /*56f0*/  @UP2 USHF.R.U32.HI UR7, URZ, UR41, UR10 ;  /* 0x00000029ff072299 */ /* 0x000fe4000801160a */
[----:B------:R-:W-:Y:S02]  /*5700*/  UIMAD UR4, UR42, UR4, URZ ;  /* 0x000000042a0472a4 */ /* 0x000fe4000f8e02ff */
        /* <DEDUP_REMOVED lines=8> */
[----:B------:R-:W-:Y:S02]  /*5790*/  USEL UR11, UR6, UR4, !UP2 ;  /* 0x00000004060b7287 */ /* 0x000fe4000d000000 */
[----:B------:R-:W-:Y:S02]  /*57a0*/  UIADD3 UR8, UPT, UPT, -UR5, URZ, URZ ;  /* 0x000000ff05087290 */ /* 0x000fe4000fffe1ff */
[----:B------:R-:W-:Y:S01]  /*57b0*/  UIADD3 UR10, UPT, UPT, -UR11, URZ, URZ ;  /* 0x000000ff0b0a7290 */ /* 0x000fe2000fffe1ff */
[----:B------:R-:W-:Y:S01]  /*57c0*/  @!UP0 UMOV UR4, UR9 ;  /* 0x0000000900048c82 */ /* 0x000fe20008000000 */
[----:B------:R-:W-:Y:S02]  /*57d0*/  UIADD3 UR9, UPT, UPT, -UR6, URZ, URZ ;  /* 0x000000ff06097290 */ /* 0x000fe4000fffe1ff */
[----:B------:R-:W-:Y:S02]  /*57e0*/  @!UP0 USHF.R.U32.HI UR4, URZ, UR41, UR4 ;  /* 0x00000029ff048299 */ /* 0x000fe40008011604 */
[----:B------:R-:W-:Y:S02]  /*57f0*/  UIMAD UR10, UR42, UR10, UR6 ;  /* 0x0000000a2a0a72a4 */ /* 0x000fe4000f8e0206 */
[----:B------:R-:W-:Y:S04]  /*5800*/  @!UP0 USEL UR4, UR5, UR4, !UP2 ;  /* 0x0000000405048287 */ /* 0x000fe8000d000000 */
[----:B------:R-:W-:Y:S02]  /*5810*/  @!UP0 UIMAD UR10, UR7, UR10, UR4 ;  /* 0x0000000a070a82a4 */ /* 0x000fe4000f8e0204 */
[----:B------:R-:W-:Y:S02]  /*5820*/  @!UP0 UIADD3 UR11, UPT, UPT, UR11, -UR4, URZ ;  /* 0x800000040b0b8290 */ /* 0x000fe4000fffe0ff */
[----:B------:R-:W-:Y:S02]  /*5830*/  UIMAD UR7, UR43, UR8, UR38 ;  /* 0x000000082b0772a4 */ /* 0x000fe4000f8e0226 */
[----:B------:R-:W-:Y:S02]  /*5840*/  @!UP0 UIMAD UR6, UR11, UR42, UR5 ;  /* 0x0000002a0b0682a4 */ /* 0x000fe4000f8e0205 */
[----:B------:R-:W-:Y:S01]  /*5850*/  UIMAD UR4, UR54, UR9, UR37 ;  /* 0x00000009360472a4 */ /* 0x000fe2000f8e0225 */
[----:B------:R-:W-:Y:S02]  /*5860*/  @!UP0 UMOV UR5, UR10 ;  /* 0x0000000a00058c82 */ /* 0x000fe40008000000 */
[----:B------:R-:W-:Y:S02]  /*5870*/  UIMAD UR38, UR5, UR43, UR7 ;  /* 0x0000002b052672a4 */ /* 0x000fe4000f8e0207 */
[----:B------:R-:W-:Y:S11]  /*5880*/  UIMAD UR37, UR6, UR54, UR4 ;  /* 0x00000036062572a4 */ /* 0x000ff6000f8e0204 */
[----:B------:R-:W-:Y:S01]  /*5890*/  @!UPT UIADD3 URZ, UPT, UPT, URZ, URZ, URZ ;  /* 0x000000fffffff290 */ /* 0x000fe2000fffe0ff */
.L_x_92:
[----:B------:R-:W-:Y:S01]  /*58a0*/  UISETP.NE.AND UP0, UPT, UR39, 0x1, UPT ;  /* 0x000000012700788c */ /* 0x000fe2000bf05270 */
[----:B------:R-:W-:Y:S01]  /*58b0*/  LOP3.LUT P0, RZ, R50, 0x1b0, RZ, 0xc0, !PT ;  /* 0x000001b032ff7812 */ /* 0x000fe2000780c0ff */
[----:B------:R-:W-:Y:S01]  /*58c0*/  USHF.L.U32 UR50, UR16, 0x6, URZ ;  /* 0x0000000610327899 */ /* 0x000fe200080006ff */
[----:B------:R-:W-:Y:S01]  /*58d0*/  BSSY.RECONVERGENT B6, `(.L_x_93) ;  /* 0x0000034000067945 */ /* 0x000fe20003800200 */
[----:B------:R-:W-:Y:S01]  /*58e0*/  USHF.L.U32 UR49, UR20, 0x7, URZ ;  /* 0x0000000714317899 */ /* 0x000fe200080006ff */
[----:B------:R-:W-:Y:S06]  /*58f0*/  IADD3 R52, PT, PT, R52, 0x1, RZ ;  /* 0x0000000134347810 */ /* 0x000fec0007ffe0ff */
[----:B------:R-:W2:Y:S01]  /*5900*/  @!UP0 LDCU.128 UR12, c[0x0][0xb10] ;  /* 0x00016200ff0c87ac */ /* 0x000ea20008000c00 */
[----:B------:R-:W3:Y:S01]  /*5910*/  @!UP0 LDCU UR5, c[0x0][0xb0c] ;  /* 0x00016180ff0587ac */ /* 0x000ee20008000800 */
[----:B------:R-:W4:Y:S01]  /*5920*/  @!UP0 LDCU UR10, c[0x0][0xb20] ;  /* 0x00016400ff0a87ac */ /* 0x000f220008000800 */
[----:B--2---:R-:W-:Y:S02]  /*5930*/  UIMAD.WIDE.U32 UR8, UR38, UR12, URZ ;  /* 0x0000000c260872a5 */ /* 0x004fe4000f8e00ff */
[----:B------:R-:W-:Y:S02]  /*5940*/  UIMAD.WIDE.U32 UR6, UR37, UR15, URZ ;  /* 0x0000000f250672a5 */ /* 0x000fe4000f8e00ff */
[----:B------:R-:W-:Y:S03]  /*5950*/  @!UP0 UISETP.NE.AND UP1, UPT, UR14, 0x1, UPT ;  /* 0x000000010e00888c */ /* 0x000fe6000bf25270 */
[----:B------:R-:W-:Y:S01]  /*5960*/  @!UP0 UMOV UR4, UR9 ;  /* 0x0000000900048c82 */ /* 0x000fe20008000000 */
[----:B---3--:R-:W-:Y:S02]  /*5970*/  @!UP0 UISETP.NE.AND UP2, UPT, UR5, 0x1, UPT ;  /* 0x000000010500888c */ /* 0x008fe4000bf45270 */
[----:B------:R-:W-:Y:S01]  /*5980*/  @!UP0 USHF.R.U32.HI UR4, URZ, UR13, UR4 ;  /* 0x0000000dff048299 */ /* 0x000fe20008011604 */
[----:B------:R-:W-:Y:S02]  /*5990*/  @!UP0 UMOV UR6, UR7 ;  /* 0x0000000700068c82 */ /* 0x000fe40008000000 */
[----:B----4-:R-:W-:Y:S02]  /*59a0*/  @!UP0 USHF.R.U32.HI UR6, URZ, UR10, UR6 ;  /* 0x0000000aff068299 */ /* 0x010fe40008011606 */
[----:B------:R-:W-:Y:S02]  /*59b0*/  @!UP0 USEL UR7, UR38, UR4, !UP2 ;  /* 0x0000000426078287 */ /* 0x000fe4000d000000 */
[----:B------:R-:W-:Y:S04]  /*59c0*/  @!UP0 USEL UR6, UR37, UR6, !UP1 ;  /* 0x0000000625068287 */ /* 0x000fe8000c800000 */
[----:B------:R-:W-:Y:S02]  /*59d0*/  @!UP0 UIADD3 UR4, UPT, UPT, -UR7, UR6, URZ ;  /* 0x0000000607048290 */ /* 0x000fe4000fffe1ff */
[----:B------:R-:W-:Y:S02]  /*59e0*/  @!UP0 UIADD3 UR6, UPT, UPT, UR7, -UR6, URZ ;  /* 0x8000000607068290 */ /* 0x000fe4000fffe0ff */
[----:B------:R-:W-:Y:S02]  /*59f0*/  @!UP0 UIMAD UR38, UR4, UR5, UR38 ;  /* 0x00000005042682a4 */ /* 0x000fe4000f8e0226 */
[----:B------:R-:W-:Y:S01]  /*5a00*/  @!UP0 UIMAD UR37, UR6, UR14, UR37 ;  /* 0x0000000e062582a4 */ /* 0x000fe2000f8e0225 */
[----:B------:R-:W-:Y:S11]  /*5a10*/  @!P0 BRA `(.L_x_94) ;  /* 0x00000000007c8947 */ /* 0x000ff60003800000 */
[----:B------:R-:W2:Y:S01]  /*5a20*/  LDCU.64 UR8, c[0x4][0x80] ;  /* 0x01001000ff0877ac */ /* 0x000ea20008000a00 */
[----:B------:R-:W-:Y:S01]  /*5a30*/  MOV R2, 0x0 ;  /* 0x0000000000027802 */ /* 0x000fe20000000f00 */
[----:B------:R-:W-:Y:S02]  /*5a40*/  HFMA2 R12, -RZ, RZ, 0, 5.9604644775390625e-08 ;  /* 0x00000001ff0c7431 */ /* 0x000fe400000001ff */
[----:B------:R-:W-:Y:S01]  /*5a50*/  IMAD.MOV.U32 R8, RZ, RZ, 0x70 ;  /* 0x00000070ff087424 */ /* 0x000fe200078e00ff */
[----:B------:R3:W4:Y:S01]  /*5a60*/  LDC.64 R14, c[0x4][R2] ;  /* 0x01000000020e7b82 */ /* 0x0007220000000a00 */
[----:B------:R-:W1:Y:S01]  /*5a70*/  LDCU.64 UR6, c[0x4][0x88] ;  /* 0x01001100ff0677ac */ /* 0x000e620008000a00 */
[----:B------:R-:W-:Y:S01]  /*5a80*/  IMAD.MOV.U32 R13, RZ, RZ, RZ ;  /* 0x000000ffff0d7224 */ /* 0x000fe200078e00ff */
[----:B------:R-:W1:Y:S01]  /*5a90*/  LDCU.64 UR4, c[0x4][0x8] ;  /* 0x01000100ff0477ac */ /* 0x000e620008000a00 */
[----:B--2---:R-:W-:Y:S01]  /*5aa0*/  MOV R5, UR9 ;  /* 0x0000000900057c02 */ /* 0x004fe20008000f00 */
[----:B------:R-:W-:Y:S01]  /*5ab0*/  IMAD.U32 R4, RZ, RZ, UR8 ;  /* 0x00000008ff047e24 */ /* 0x000fe2000f8e00ff */
[----:B-1----:R-:W-:Y:S01]  /*5ac0*/  MOV R7, UR7 ;  /* 0x0000000700077c02 */ /* 0x002fe20008000f00 */
[----:B------:R-:W-:Y:S01]  /*5ad0*/  IMAD.U32 R6, RZ, RZ, UR6 ;  /* 0x00000006ff067e24 */ /* 0x000fe2000f8e00ff */
[----:B------:R-:W-:Y:S01]  /*5ae0*/  MOV R11, UR5 ;  /* 0x00000005000b7c02 */ /* 0x000fe20008000f00 */
[----:B------:R-:W-:Y:S02]  /*5af0*/  IMAD.U32 R10, RZ, RZ, UR4 ;  /* 0x00000004ff0a7e24 */ /* 0x000fe4000f8e00ff */
[----:B------:R-:W-:Y:S07]  /*5b00*/  LEPC R20, `(.L_x_95) ;  /* 0x000000001014794e */ /* 0x000fee0000000000 */
[----:B---345:R-:W-:Y:S05]  /*5b10*/  CALL.ABS.NOINC R14 ;  /* 0x000000000e007343 */ /* 0x038fea0003c00000 */
.L_x_95:
[----:B------:R-:W1:Y:S01]  /*5b20*/  LDCU.64 UR8, c[0x4][0x80] ;  /* 0x01001000ff0877ac */ /* 0x000e620008000a00 */
[----:B------:R-:W2:Y:S01]  /*5b30*/  LDC.64 R2, c[0x4][R2] ;  /* 0x0100000002027b82 */ /* 0x000ea20000000a00 */
[----:B------:R-:W-:Y:S02]  /*5b40*/  HFMA2 R12, -RZ, RZ, 0, 5.9604644775390625e-08 ;  /* 0x00000001ff0c7431 */ /* 0x000fe400000001ff */
[----:B------:R-:W-:Y:S02]  /*5b50*/  IMAD.MOV.U32 R8, RZ, RZ, 0x70 ;  /* 0x00000070ff087424 */ /* 0x000fe400078e00ff */
[----:B------:R-:W-:Y:S01]  /*5b60*/  IMAD.MOV.U32 R13, RZ, RZ, RZ ;  /* 0x000000ffff0d7224 */ /* 0x000fe200078e00ff */
[----:B------:R-:W3:Y:S01]  /*5b70*/  LDCU.64 UR6, c[0x4][0x88] ;  /* 0x01001100ff0677ac */ /* 0x000ee20008000a00 */
[----:B------:R-:W4:Y:S01]  /*5b80*/  LDCU.64 UR4, c[0x4][0x8] ;  /* 0x01000100ff0477ac */ /* 0x000f220008000a00 */
[----:B-1----:R-:W-:Y:S02]  /*5b90*/  MOV R4, UR8 ;  /* 0x0000000800047c02 */ /* 0x002fe40008000f00 */
[----:B------:R-:W-:Y:S02]  /*5ba0*/  MOV R5, UR9 ;  /* 0x0000000900057c02 */ /* 0x000fe40008000f00 */
[----:B---3--:R-:W-:Y:S01]  /*5bb0*/  MOV R7, UR7 ;  /* 0x0000000700077c02 */ /* 0x008fe20008000f00 */
[----:B------:R-:W-:Y:S01]  /*5bc0*/  IMAD.U32 R6, RZ, RZ, UR6 ;  /* 0x00000006ff067e24 */ /* 0x000fe2000f8e00ff */
[----:B----4-:R-:W-:Y:S01]  /*5bd0*/  MOV R11, UR5 ;  /* 0x00000005000b7c02 */ /* 0x010fe20008000f00 */
[----:B------:R-:W-:Y:S02]  /*5be0*/  IMAD.U32 R10, RZ, RZ, UR4 ;  /* 0x00000004ff0a7e24 */ /* 0x000fe4000f8e00ff */
[----:B------:R-:W-:Y:S07]  /*5bf0*/  LEPC R20, `(.L_x_94) ;  /* 0x000000001014794e */ /* 0x000fee0000000000 */
[----:B--2---:R-:W-:Y:S05]  /*5c00*/  CALL.ABS.NOINC R2 ;  /* 0x0000000002007343 */ /* 0x004fea0003c00000 */
.L_x_94:
[----:B------:R-:W-:Y:S05]  /*5c10*/  BSYNC.RECONVERGENT B6 ;  /* 0x0000000000067941 */ /* 0x000fea0003800200 */
.L_x_93:
[----:B------:R-:W-:Y:S01]  /*5c20*/  R2UR UR4, R49 ;  /* 0x00000000310472ca */ /* 0x000fe200000e0000 */
[----:B------:R-:W-:Y:S01]  /*5c30*/  UISETP.NE.U32.AND UP0, UPT, UR62, URZ, UPT ;  /* 0x000000ff3e00728c */ /* 0x000fe2000bf05070 */
[----:B------:R-:W-:Y:S02]  /*5c40*/  ISETP.NE.U32.AND P4, PT, R42, RZ, PT ;  /* 0x000000ff2a00720c */ /* 0x000fe40003f85070 */
[----:B------:R-:W-:Y:S01]  /*5c50*/  ISETP.NE.U32.AND P2, PT, RZ, UR56, PT ;  /* 0x00000038ff007c0c */ /* 0x000fe2000bf45070 */
[----:B------:R-:W-:Y:S01]  /*5c60*/  UISETP.NE.AND.EX UP1, UPT, UR63, URZ, UPT, UP0 ;  /* 0x000000ff3f00728c */ /* 0x000fe2000bf25300 */
[----:B------:R-:W-:Y:S01]  /*5c70*/  ISETP.NE.AND.EX P4, PT, R43, RZ, PT, P4 ;  /* 0x000000ff2b00720c */ /* 0x000fe20003f85340 */
[----:B------:R-:W-:Y:S01]  /*5c80*/  UPLOP3.LUT UP0, UPT, UPT, UPT, UPT, 0x40, 0x4 ;  /* 0x000000000004789c */ /* 0x000fe20003f0e870 */
[----:B------:R-:W-:Y:S05]  /*5c90*/  ISETP.NE.AND.EX P2, PT, RZ, UR57, PT, P2 ;  /* 0x00000039ff007c0c */ /* 0x000fea000bf45320 */
[----:B------:R-:W-:Y:S06]  /*5ca0*/  UISETP.NE.AND UP2, UPT, UR4, URZ, UPT ;  /* 0x000000ff0400728c */ /* 0x000fec000bf45270 */
[----:B------:R-:W-:Y:S05]  /*5cb0*/  PLOP3.LUT P1, PT, PT, PT, UP2, 0x80, 0x8 ;  /* 0x000000000008781c */ /* 0x000fea0003f2f028 */
[----:B------:R-:W-:Y:S06]  /*5cc0*/  @UP2 UPLOP3.LUT UP0, UPT, UPT, UPT, UP1, 0x80, 0x8 ;  /* 0x000000000008289c */ /* 0x000fec0003f0f010 */
[----:B------:R-:W-:Y:S01]  /*5cd0*/  PLOP3.LUT P0, PT, PT, PT, UP0, 0x80, 0x8 ;  /* 0x000000000008781c */ /* 0x000fe20003f0f008 */
[----:B------:R-:W-:Y:S01]  /*5ce0*/  @!UPT UIADD3 URZ, UPT, UPT, URZ, URZ, URZ ;  /* 0x000000fffffff290 */ /* 0x000fe2000fffe0ff */
[----:B------:R-:W-:Y:S11]  /*5cf0*/  BRA.U !UP1, `(.L_x_96) ;  /* 0x00000001093c7547 */ /* 0x000ff6000b800000 */
[----:B------:R-:W-:Y:S01]  /*5d00*/  UISETP.NE.U32.AND UP0, UPT, UR56, URZ, UPT ;  /* 0x000000ff3800728c */ /* 0x000fe2000bf05070 */
[----:B-1----:R-:W-:Y:S01]  /*5d10*/  HFMA2 R0, -RZ, RZ, 0, 5.9604644775390625e-08 ;  /* 0x00000001ff007431 */ /* 0x002fe200000001ff */
[----:B------:R-:W1:Y:S01]  /*5d20*/  LDCU.64 UR8, c[0x0][0x358] ;  /* 0x00006b00ff0877ac */ /* 0x000e620008000a00 */
[----:B------:R-:W-:Y:S01]  /*5d30*/  IMAD.MOV.U32 R45, RZ, RZ, 0x1 ;  /* 0x00000001ff2d7424 */ /* 0x000fe200078e00ff */
[----:B------:R-:W-:Y:S06]  /*5d40*/  UISETP.NE.AND.EX UP0, UPT, UR57, URZ, UPT, UP0 ;  /* 0x000000ff3900728c */ /* 0x000fec000bf05300 */
[----:B------:R-:W-:Y:S05]  /*5d50*/  PLOP3.LUT P3, PT, PT, PT, UP0, 0x80, 0x8 ;  /* 0x000000000008781c */ /* 0x000fea0003f6f008 */
[----:B------:R-:W2:Y:S01]  /*5d60*/  @UP0 LDCU.64 UR4, c[0x0][0x888] ;  /* 0x00011100ff0407ac */ /* 0x000ea20008000a00 */
[----:B------:R-:W-:Y:S07]  /*5d70*/  @UP0 UIMAD UR6, UR36, UR62, URZ ;  /* 0x0000003e240602a4 */ /* 0x000fee000f8e02ff */
[----:B------:R-:W-:Y:S01]  /*5d80*/  @!P3 PRMT R45, R0, 0x7610, R45 ;  /* 0x00007610002db816 */ /* 0x000fe2000000002d */
[----:B--2---:R-:W-:Y:S06]  /*5d90*/  @UP0 UIMAD.WIDE UR4, UR6, 0x4, UR4 ;  /* 0x00000004060408a5 */ /* 0x004fec000f8e0204 */
[----:B------:R-:W-:Y:S01]  /*5da0*/  IMAD.U32 R2, RZ, RZ, UR4 ;  /* 0x00000004ff027e24 */ /* 0x000fe2000f8e00ff */
[----:B------:R-:W-:Y:S04]  /*5db0*/  MOV R3, UR5 ;  /* 0x0000000500037c02 */ /* 0x000fe80008000f00 */
[----:B------:R-:W2:Y:S01]  /*5dc0*/  @!UP0 LDCU UR4, c[0x0][0x880] ;  /* 0x00011000ff0487ac */ /* 0x000ea20008000800 */
[----:B-1---5:R3:W5:Y:S02]  /*5dd0*/  @P3 LDG.E R27, desc[UR8][R2.64] ;  /* 0x00000008021b3981 */ /* 0x022764000c1e1900 */
[----:B--23--:R-:W-:Y:S02]  /*5de0*/  @!P3 IMAD.U32 R27, RZ, RZ, UR4 ;  /* 0x00000004ff1bbe24 */ /* 0x00cfe4000f8e00ff */
.L_x_96:
[----:B------:R-:W-:Y:S05]  /*5df0*/  @!P4 BRA `(.L_x_97) ;  /* 0x000000000024c947 */ /* 0x000fea0003800000 */
[----:B------:R-:W-:Y:S01]  /*5e00*/  ISETP.NE.U32.AND P3, PT, R40, RZ, PT ;  /* 0x000000ff2800720c */ /* 0x000fe20003f65070 */
[----:B------:R-:W2:Y:S03]  /*5e10*/  LDCU.64 UR4, c[0x0][0x358] ;  /* 0x00006b00ff0477ac */ /* 0x000ea60008000a00 */
[----:B------:R-:W-:Y:S11]  /*5e20*/  ISETP.NE.AND.EX P3, PT, R41, RZ, PT, P3 ;  /* 0x000000ff2900720c */ /* 0x000ff60003f65330 */
[----:B------:R-:W-:Y:S02]  /*5e30*/  @!UPT UIADD3 URZ, UPT, UPT, URZ, URZ, URZ ;  /* 0x000000fffffff290 */ /* 0x000fe4000fffe0ff */
[----:B------:R-:W3:Y:S01]  /*5e40*/  @P3 LDC.64 R2, c[0x0][0x8a8] ;  /* 0x00022a00ff023b82 */ /* 0x000ee20000000a00 */
[----:B-1----:R-:W-:Y:S04]  /*5e50*/  @P3 IMAD R0, R42, UR36, RZ ;  /* 0x000000242a003c24 */ /* 0x002fe8000f8e02ff */
[----:B---3--:R-:W-:Y:S05]  /*5e60*/  @P3 IMAD.WIDE R2, R0, 0x4, R2 ;  /* 0x0000000400023825 */ /* 0x008fea00078e0202 */
[----:B--2--5:R2:W5:Y:S02]  /*5e70*/  @P3 LDG.E R24, desc[UR4][R2.64] ;  /* 0x0000000402183981 */ /* 0x024564000c1e1900 */
[----:B--2---:R-:W3:Y:S02]  /*5e80*/  @!P3 LDC R24, c[0x0][0x8a0] ;  /* 0x00022800ff18bb82 */ /* 0x004ee40000000800 */
.L_x_97:
[----:B-----5:R-:W-:Y:S01]  /*5e90*/  FSETP.NEU.AND P3, PT, R27, RZ, PT ;  /* 0x000000ff1b00720b */ /* 0x020fe20003f6d000 */
[----:B------:R-:W-:Y:S01]  /*5ea0*/  IMAD.SHL.U32 R62, R44, 0x2, RZ ;  /* 0x000000022c3e7824 */ /* 0x000fe200078e00ff */
[----:B------:R-:W-:Y:S01]  /*5eb0*/  SEL R4, RZ, 0xffffffff, P2 ;  /* 0xffffffffff047807 */ /* 0x000fe20001000000 */
[----:B------:R-:W-:Y:S01]  /*5ec0*/  BSSY B1, `(.L_x_98) ;  /* 0x0000036000017945 */ /* 0x000fe20003800000 */
[----:B------:R-:W-:Y:S01]  /*5ed0*/  @P1 LOP3.LUT P2, RZ, R45, 0xff, RZ, 0xc0, !PT ;  /* 0x000000ff2dff1812 */ /* 0x000fe2000784c0ff */
[----:B------:R-:W-:Y:S01]  /*5ee0*/  VIADD R60, R62, UR44 ;  /* 0x0000002c3e3c7c36 */ /* 0x000fe20008000000 */
[----:B-1----:R-:W-:Y:S01]  /*5ef0*/  @P1 SEL R0, RZ, 0xffffffff, P3 ;  /* 0xffffffffff001807 */ /* 0x002fe20001800000 */
[----:B------:R-:W-:Y:S01]  /*5f00*/  IMAD.MOV.U32 R63, RZ, RZ, 0x1 ;  /* 0x00000001ff3f7424 */ /* 0x000fe200078e00ff */
[----:B------:R-:W-:Y:S01]  /*5f10*/  LOP3.LUT R55, R55, 0x1, RZ, 0x3c, !PT ;  /* 0x0000000137377812 */ /* 0x000fe200078e3cff */
[----:B------:R-:W-:Y:S01]  /*5f20*/  IMAD.MOV.U32 R61, RZ, RZ, RZ ;  /* 0x000000ffff3d7224 */ /* 0x000fe200078e00ff */
[----:B------:R-:W-:Y:S02]  /*5f30*/  @P0 SEL R0, R4, R0, !P2 ;  /* 0x0000000004000207 */ /* 0x000fe40005000000 */
[----:B------:R-:W-:Y:S02]  /*5f40*/  CS2R R38, SRZ ;  /* 0x0000000000267805 */ /* 0x000fe4000001ff00 */
[----:B------:R-:W-:Y:S02]  /*5f50*/  LEA R26, R22, UR44, 0x3 ;  /* 0x0000002c161a7c11 */ /* 0x000fe4000f8e18ff */
[----:B------:R-:W-:Y:S02]  /*5f60*/  CS2R R36, SRZ ;  /* 0x0000000000247805 */ /* 0x000fe4000001ff00 */
[----:B------:R-:W-:Y:S02]  /*5f70*/  @P1 LOP3.LUT R0, R0, 0x1, RZ, 0xc0, !PT ;  /* 0x0000000100001812 */ /* 0x000fe400078ec0ff */
[----:B------:R-:W-:Y:S02]  /*5f80*/  CS2R R30, SRZ ;  /* 0x00000000001e7805 */ /* 0x000fe4000001ff00 */
[----:B------:R-:W-:Y:S02]  /*5f90*/  SHF.L.U32 R2, R54, 0x1f, RZ ;  /* 0x0000001f36027819 */ /* 0x000fe400000006ff */
[----:B------:R-:W-:Y:S02]  /*5fa0*/  CS2R R28, SRZ ;  /* 0x00000000001c7805 */ /* 0x000fe4000001ff00 */
[----:B------:R-:W-:Y:S01]  /*5fb0*/  ISETP.NE.U32.OR P5, PT, R0, 0x1, !P1 ;  /* 0x000000010000780c */ /* 0x000fe20004fa5470 */
[----:B------:R-:W-:Y:S01]  /*5fc0*/  IMAD.IADD R59, R56, 0x1, R60 ;  /* 0x00000001383b7824 */ /* 0x000fe200078e023c */
[----:B------:R-:W-:Y:S02]  /*5fd0*/  PLOP3.LUT P2, PT, PT, PT, UP1, 0x80, 0x8 ;  /* 0x000000000008781c */ /* 0x000fe40003f4f018 */
[----:B------:R-:W-:Y:S02]  /*5fe0*/  LEA.HI R25, R22, R22, RZ, 0x1 ;  /* 0x0000001616197211 */ /* 0x000fe400078f08ff */
[----:B------:R-:W-:Y:S02]  /*5ff0*/  LOP3.LUT P4, R51, R45, 0xff, RZ, 0xc0, !PT ;  /* 0x000000ff2d337812 */ /* 0x000fe4000788c0ff */
[----:B------:R-:W-:Y:S02]  /*6000*/  SEL R3, RZ, 0xffffffff, P3 ;  /* 0xffffffffff037807 */ /* 0x000fe40001800000 */
[----:B------:R-:W-:Y:S03]  /*6010*/  P2R R58, PR, RZ, 0x20 ;  /* 0x00000020ff3a7803 */ /* 0x000fe60000000000 */
[----:B------:R-:W-:Y:S02]  /*6020*/  @P5 SHF.L.U32 R0, R55, 0x1f, RZ ;  /* 0x0000001f37005819 */ /* 0x000fe400000006ff */
[----:B------:R-:W-:Y:S02]  /*6030*/  @P2 SEL R3, R4, R3, !P4 ;  /* 0x0000000304032207 */ /* 0x000fe40006000000 */
[----:B------:R1:W2:Y:S02]  /*6040*/  @P5 SYNCS.PHASECHK.TRANS64.TRYWAIT P1, [UR44+0x50], R0 ;  /* 0x00005000ff0055a7 */ /* 0x0002a4000802112c */
[----:B------:R-:W-:Y:S04]  /*6050*/  LOP3.LUT R3, R3, 0x1, RZ, 0xc0, !PT ;  /* 0x0000000103037812 */ /* 0x000fe800078ec0ff */
[----:B------:R-:W-:Y:S04]  /*6060*/  ISETP.NE.U32.AND P2, PT, R3, 0x1, PT ;  /* 0x000000010300780c */ /* 0x000fe80003f45070 */
[----:B------:R-:W-:Y:S01]  /*6070*/  P2R R64, PR, RZ, 0x4 ;  /* 0x00000004ff407803 */ /* 0x000fe20000000000 */
[----:B------:R4:W3:Y:S01]  /*6080*/  SYNCS.PHASECHK.TRANS64.TRYWAIT P0, [R26+URZ+0xc0], R2 ;  /* 0x0000c0021a0075a7 */ /* 0x0008e200080011ff */
[C---:B-1----:R-:W-:Y:S01]  /*6090*/  IMAD.SHL.U32 R0, R25.reuse, 0x40, RZ ;  /* 0x0000004019007824 */ /* 0x042fe200078e00ff */
[----:B------:R-:W-:Y:S04]  /*60a0*/  LOP3.LUT R25, R25, 0xffe, RZ, 0xc0, !PT ;  /* 0x00000ffe19197812 */ /* 0x000fe800078ec0ff */
[----:B------:R-:W-:Y:S01]  /*60b0*/  LOP3.LUT R0, R0, 0xffffff80, RZ, 0xc0, !PT ;  /* 0xffffff8000007812 */ /* 0x000fe200078ec0ff */
[----:B------:R-:W-:Y:S04]  /*60c0*/  IMAD.IADD R25, R22, 0x1, -R25 ;  /* 0x0000000116197824 */ /* 0x000fe800078e0a19 */
[----:B------:R-:W-:Y:S04]  /*60d0*/  IMAD.IADD R0, R23, 0x1, R0 ;  /* 0x0000000117007824 */ /* 0x000fe800078e0200 */
[----:B------:R-:W-:Y:S01]  /*60e0*/  IMAD R25, R25, 0x100000, R0 ;  /* 0x0010000019197824 */ /* 0x000fe200078e0200 */
[----:B--2---:R-:W-:Y:S01]  /*60f0*/  @P5 SEL R63, RZ, 0x1, !P1 ;  /* 0x00000001ff3f5807 */ /* 0x004fe20004800000 */
[----:B----4-:R-:W-:Y:S06]  /*6100*/  @!P5 BRA `(.L_x_99) ;  /* 0x000000000044d947 */ /* 0x010fec0003800000 */
[----:B------:R-:W-:Y:S01]  /*6110*/  IMAD.MOV.U32 R38, RZ, RZ, RZ ;  /* 0x000000ffff267224 */ /* 0x000fe200078e00ff */
[----:B------:R-:W-:Y:S01]  /*6120*/  ISETP.NE.AND P1, PT, R63, RZ, PT ;  /* 0x000000ff3f00720c */ /* 0x000fe20003f25270 */
[----:B------:R-:W-:Y:S01]  /*6130*/  BSSY B0, `(.L_x_100) ;  /* 0x0000008000007945 */ /* 0x000fe20003800000 */
[----:B------:R-:W-:Y:S02]  /*6140*/  CS2R R30, SRZ ;  /* 0x00000000001e7805 */ /* 0x000fe4000001ff00 */
[----:B------:R-:W-:Y:S02]  /*6150*/  CS2R R28, SRZ ;  /* 0x00000000001c7805 */ /* 0x000fe4000001ff00 */
[----:B------:R-:W-:Y:S07]  /*6160*/  CS2R R36, SRZ ;  /* 0x0000000000247805 */ /* 0x000fee000001ff00 */
[----:B------:R-:W-:Y:S05]  /*6170*/  @P1 BRA `(.L_x_101) ;  /* 0x00000000000c1947 */ /* 0x000fea0003800000 */
[----:B------:R-:W-:Y:S04]  /*6180*/  SHF.L.U32 R3, R55, 0x1f, RZ ;  /* 0x0000001f37037819 */ /* 0x000fe800000006ff */
[----:B------:R-:W1:Y:S02]  /*6190*/  SYNCS.PHASECHK.TRANS64.TRYWAIT P1, [UR44+0x50], R3 ;  /* 0x00005003ff0075a7 */ /* 0x000e64000802112c */
[----:B-1----:R-:W-:Y:S05]  /*61a0*/  @!P1 BRA `(.L_x_102) ;  /* 0x0000002c00cc9947 */ /* 0x002fea0003800000 */
.L_x_101:
[----:B------:R-:W-:Y:S05]  /*61b0*/  BSYNC B0 ;  /* 0x0000000000007941 */ /* 0x000fea0003800000 */
.L_x_100:
[----:B------:R-:W-:Y:S01]  /*61c0*/  ISETP.NE.AND P1, PT, R64, RZ, PT ;  /* 0x000000ff4000720c */ /* 0x000fe20003f25270 */
[----:B------:R-:W-:Y:S11]  /*61d0*/  HFMA2 R61, -RZ, RZ, 0, 5.9604644775390625e-08 ;  /* 0x00000001ff3d7431 */ /* 0x000ff600000001ff */
[----:B------:R-:W-:Y:S01]  /*61e0*/  @!UPT UIADD3 URZ, UPT, UPT, URZ, URZ, URZ ;  /* 0x000000fffffff290 */ /* 0x000fe2000fffe0ff */
[----:B------:R-:W-:Y:S05]  /*61f0*/  @P1 WARPSYNC.ALL ;  /* 0x0000000000001948 */ /* 0x000fea0003800000 */
[----:B------:R2:W4:Y:S04]  /*6200*/  @P1 LDSM.16.M88.4 R28, [R62+UR44+0x200] ;  /* 0x0002002c3e1c183b */ /* 0x0005280008000200 */
[----:B------:R2:W1:Y:S02]  /*6210*/  @P1 LDSM.16.M88.4 R36, [R59+0x200] ;  /* 0x000200003b24183b */ /* 0x0004640000000200 */
.L_x_99:
[----:B------:R-:W-:Y:S05]  /*6220*/  BSYNC B1 ;  /* 0x0000000000017941 */ /* 0x000fea0003800000 */
.L_x_98:
[----:B-1----:R-:W-:Y:S04]  /*6230*/  SHF.R.U32.HI R0, RZ, 0x15, R25 ;  /* 0x00000015ff007819 */ /* 0x002fe80000011619 */
[----:B------:R-:W-:Y:S01]  /*6240*/  LOP3.LUT P1, RZ, R0, 0x3, R46, 0x48, !PT ;  /* 0x0000000300ff7812 */ /* 0x000fe2000782482e */
[----:B------:R-:W-:Y:S01]  /*6250*/  @!UPT UIADD3 URZ, UPT, UPT, URZ, URZ, URZ ;  /* 0x000000fffffff290 */ /* 0x000fe2000fffe0ff */
[----:B---3--:R-:W-:Y:S11]  /*6260*/  @P0 BRA `(.L_x_103) ;  /* 0x0000000000080947 */ /* 0x008ff60003800000 */
[----:B------:R-:W1:Y:S02]  /*6270*/  SYNCS.PHASECHK.TRANS64.TRYWAIT P0, [R26+URZ+0xc0], R2 ;  /* 0x0000c0021a0075a7 */ /* 0x000e6400080011ff */
[----:B-1----:R-:W-:Y:S05]  /*6280*/  @!P0 BRA `(.L_x_104) ;  /* 0x0000002c00ac8947 */ /* 0x002fea0003800000 */
.L_x_103:
[----:B------:R-:W-:Y:S05]  /*6290*/  @!P1 BRA `(.L_x_105) ;  /* 0x0000000000409947 */ /* 0x000fea0003800000 */
[----:B------:R-:W3:Y:S01]  /*62a0*/  LDCU.64 UR8, c[0x4][0x70] ;  /* 0x01000e00ff0877ac */ /* 0x000ee20008000a00 */
[----:B------:R-:W-:Y:S01]  /*62b0*/  MOV R3, 0x0 ;  /* 0x0000000000037802 */ /* 0x000fe20000000f00 */
[----:B------:R-:W-:Y:S02]  /*62c0*/  HFMA2 R12, -RZ, RZ, 0, 5.9604644775390625e-08 ;  /* 0x00000001ff0c7431 */ /* 0x000fe400000001ff */
[----:B------:R-:W-:Y:S02]  /*62d0*/  IMAD.MOV.U32 R8, RZ, RZ, 0x192 ;  /* 0x00000192ff087424 */ /* 0x000fe400078e00ff */
[----:B------:R-:W-:Y:S01]  /*62e0*/  IMAD.MOV.U32 R13, RZ, RZ, RZ ;  /* 0x000000ffff0d7224 */ /* 0x000fe200078e00ff */
[----:B------:R-:W5:Y:S01]  /*62f0*/  LDCU.64 UR6, c[0x4][0x78] ;  /* 0x01000f00ff0677ac */ /* 0x000f620008000a00 */
[----:B-1----:R-:W1:Y:S01]  /*6300*/  LDC.64 R2, c[0x4][R3] ;  /* 0x0100000003027b82 */ /* 0x002e620000000a00 */
[----:B------:R-:W2:Y:S01]  /*6310*/  LDCU.64 UR4, c[0x4][0x10] ;  /* 0x01000200ff0477ac */ /* 0x000ea20008000a00 */
[----:B---3--:R-:W-:Y:S01]  /*6320*/  MOV R5, UR9 ;  /* 0x0000000900057c02 */ /* 0x008fe20008000f00 */
[----:B------:R-:W-:Y:S01]  /*6330*/  IMAD.U32 R4, RZ, RZ, UR8 ;  /* 0x00000008ff047e24 */ /* 0x000fe2000f8e00ff */
[----:B-----5:R-:W-:Y:S01]  /*6340*/  MOV R7, UR7 ;  /* 0x0000000700077c02 */ /* 0x020fe20008000f00 */
[----:B------:R-:W-:Y:S01]  /*6350*/  IMAD.U32 R6, RZ, RZ, UR6 ;  /* 0x00000006ff067e24 */ /* 0x000fe2000f8e00ff */
[----:B--2---:R-:W-:Y:S01]  /*6360*/  MOV R11, UR5 ;  /* 0x00000005000b7c02 */ /* 0x004fe20008000f00 */
[----:B------:R-:W-:Y:S02]  /*6370*/  IMAD.U32 R10, RZ, RZ, UR4 ;  /* 0x00000004ff0a7e24 */ /* 0x000fe4000f8e00ff */
[----:B------:R-:W-:Y:S07]  /*6380*/  LEPC R20, `(.L_x_105) ;  /* 0x000000001014794e */ /* 0x000fee0000000000 */
[----:B-1--4-:R-:W-:Y:S05]  /*6390*/  CALL.ABS.NOINC R2 ;  /* 0x0000000002007343 */ /* 0x012fea0003c00000 */
.L_x_105:
[----:B----4-:R-:W-:Y:S01]  /*63a0*/  SHF.L.U32 R3, R28, 0x10, RZ ;  /* 0x000000101c037819 */ /* 0x010fe200000006ff */
[----:B------:R-:W-:Y:S05]  /*63b0*/  WARPSYNC.ALL ;  /* 0x0000000000007948 */ /* 0x000fea0003800000 */
[----:B------:R-:W-:Y:S01]  /*63c0*/  R2UR UR4, R25 ;  /* 0x00000000190472ca */ /* 0x000fe200000e0000 */
[----:B------:R-:W-:Y:S01]  /*63d0*/  BSSY.RECONVERGENT B0, `(.L_x_106) ;  /* 0x000004e000007945 */ /* 0x000fe20003800200 */
[C---:B------:R-:W-:Y:S02]  /*63e0*/  SHF.L.U32 R20, R29.reuse, 0x10, RZ ;  /* 0x000000101d147819 */ /* 0x040fe400000006ff */
[----:B------:R-:W-:Y:S02]  /*63f0*/  LOP3.LUT R21, R29, 0xffff0000, RZ, 0xc0, !PT ;  /* 0xffff00001d157812 */ /* 0x000fe400078ec0ff */
[----:B------:R-:W-:Y:S07]  /*6400*/  ISETP.NE.AND P0, PT, R57, RZ, PT ;  /* 0x000000ff3900720c */ /* 0x000fee0003f05270 */
[----:B------:R-:W3:Y:S02]  /*6410*/  LDTM.16dp256bit.x4 R4, tmem[UR4] ;  /* 0x00000004000479ee */ /* 0x000ee40008120000 */
[----:B---3--:R-:W-:Y:S01]  /*6420*/  FMUL R0, R24, R4 ;  /* 0x0000000418007220 */ /* 0x008fe20000400000 */
[----:B------:R-:W-:Y:S01]  /*6430*/  LOP3.LUT R4, R28, 0xffff0000, RZ, 0xc0, !PT ;  /* 0xffff00001c047812 */ /* 0x000fe200078ec0ff */
[C---:B-1----:R-:W-:Y:S01]  /*6440*/  FMUL R2, R24.reuse, R5 ;  /* 0x0000000518027220 */ /* 0x042fe20000400000 */
[C---:B------:R-:W-:Y:S01]  /*6450*/  FMUL R7, R24.reuse, R7 ;  /* 0x0000000718077220 */ /* 0x040fe20000400000 */
[C---:B------:R-:W-:Y:S01]  /*6460*/  FFMA R0, R27.reuse, R3, R0 ;  /* 0x000000031b007223 */ /* 0x040fe20000000000 */
[C---:B------:R-:W-:Y:S01]  /*6470*/  FMUL R3, R24.reuse, R6 ;  /* 0x0000000618037220 */ /* 0x040fe20000400000 */
[C---:B------:R-:W-:Y:S01]  /*6480*/  FFMA R2, R27.reuse, R4, R2 ;  /* 0x000000041b027223 */ /* 0x040fe20000000002 */
[C---:B------:R-:W-:Y:S01]  /*6490*/  FMUL R4, R24.reuse, R8 ;  /* 0x0000000818047220 */ /* 0x040fe20000400000 */
[C---:B------:R-:W-:Y:S01]  /*64a0*/  FMUL R8, R24.reuse, R12 ;  /* 0x0000000c18087220 */ /* 0x040fe20000400000 */
[----:B------:R-:W-:Y:S01]  /*64b0*/  FMUL R12, R24, R16 ;  /* 0x00000010180c7220 */ /* 0x000fe20000400000 */
[----:B------:R-:W-:Y:S01]  /*64c0*/  SHF.L.U32 R16, R30, 0x10, RZ ;  /* 0x000000101e107819 */ /* 0x000fe200000006ff */
[C---:B------:R-:W-:Y:S01]  /*64d0*/  FFMA R3, R27.reuse, R20, R3 ;  /* 0x000000141b037223 */ /* 0x040fe20000000003 */
[----:B------:R-:W-:Y:S01]  /*64e0*/  F2FP.BF16.F32.PACK_AB R32, R2, R0 ;  /* 0x000000000220723e */ /* 0x000fe200000010ff */
[C---:B------:R-:W-:Y:S01]  /*64f0*/  FFMA R7, R27.reuse, R21, R7 ;  /* 0x000000151b077223 */ /* 0x040fe20000000007 */
[----:B------:R-:W-:Y:S01]  /*6500*/  LOP3.LUT R0, R30, 0xffff0000, RZ, 0xc0, !PT ;  /* 0xffff00001e007812 */ /* 0x000fe200078ec0ff */
[----:B------:R-:W-:Y:S01]  /*6510*/  FFMA R4, R27, R16, R4 ;  /* 0x000000101b047223 */ /* 0x000fe20000000004 */
[C---:B------:R-:W-:Y:S01]  /*6520*/  SHF.L.U32 R2, R31.reuse, 0x10, RZ ;  /* 0x000000101f027819 */ /* 0x040fe200000006ff */
[C---:B------:R-:W-:Y:S01]  /*6530*/  FMUL R5, R24.reuse, R9 ;  /* 0x0000000918057220 */ /* 0x040fe20000400000 */
[----:B------:R-:W-:Y:S01]  /*6540*/  LOP3.LUT R16, R31, 0xffff0000, RZ, 0xc0, !PT ;  /* 0xffff00001f107812 */ /* 0x000fe200078ec0ff */
[----:B------:R-:W-:Y:S01]  /*6550*/  FMUL R6, R24, R10 ;  /* 0x0000000a18067220 */ /* 0x000fe20000400000 */
[----:B------:R-:W-:Y:S01]  /*6560*/  F2FP.BF16.F32.PACK_AB R33, R7, R3 ;  /* 0x000000030721723e */ /* 0x000fe200000010ff */
[C---:B------:R-:W-:Y:S01]  /*6570*/  FFMA R5, R27.reuse, R0, R5 ;  /* 0x000000001b057223 */ /* 0x040fe20000000005 */
[C---:B------:R-:W-:Y:S01]  /*6580*/  SHF.L.U32 R0, R36.reuse, 0x10, RZ ;  /* 0x0000001024007819 */ /* 0x040fe200000006ff */
[----:B------:R-:W-:Y:S01]  /*6590*/  FFMA R6, R27, R2, R6 ;  /* 0x000000021b067223 */ /* 0x000fe20000000006 */
[----:B------:R-:W-:Y:S01]  /*65a0*/  LOP3.LUT R2, R36, 0xffff0000, RZ, 0xc0, !PT ;  /* 0xffff000024027812 */ /* 0x000fe200078ec0ff */
[C---:B------:R-:W-:Y:S01]  /*65b0*/  FMUL R11, R24.reuse, R11 ;  /* 0x0000000b180b7220 */ /* 0x040fe20000400000 */
[----:B------:R-:W-:Y:S01]  /*65c0*/  SHF.L.U32 R3, R37, 0x10, RZ ;  /* 0x0000001025037819 */ /* 0x000fe200000006ff */
[C---:B------:R-:W-:Y:S01]  /*65d0*/  FMUL R9, R24.reuse, R13 ;  /* 0x0000000d18097220 */ /* 0x040fe20000400000 */
[----:B------:R-:W-:Y:S01]  /*65e0*/  F2FP.BF16.F32.PACK_AB R34, R5, R4 ;  /* 0x000000040522723e */ /* 0x000fe200000010ff */
[C---:B------:R-:W-:Y:S01]  /*65f0*/  FMUL R10, R24.reuse, R14 ;  /* 0x0000000e180a7220 */ /* 0x040fe20000400000 */
[C---:B------:R-:W-:Y:S01]  /*6600*/  FFMA R11, R27.reuse, R16, R11 ;  /* 0x000000101b0b7223 */ /* 0x040fe2000000000b */
[C---:B------:R-:W-:Y:S01]  /*6610*/  FFMA R8, R27.reuse, R0, R8 ;  /* 0x000000001b087223 */ /* 0x040fe20000000008 */
[----:B------:R-:W-:Y:S01]  /*6620*/  FFMA R9, R27, R2, R9 ;  /* 0x000000021b097223 */ /* 0x000fe20000000009 */
[----:B------:R-:W-:Y:S01]  /*6630*/  LOP3.LUT R0, R37, 0xffff0000, RZ, 0xc0, !PT ;  /* 0xffff000025007812 */ /* 0x000fe200078ec0ff */
[----:B------:R-:W-:Y:S01]  /*6640*/  FFMA R10, R27, R3, R10 ;  /* 0x000000031b0a7223 */ /* 0x000fe2000000000a */
[----:B------:R-:W-:Y:S01]  /*6650*/  FMUL R15, R24, R15 ;  /* 0x0000000f180f7220 */ /* 0x000fe20000400000 */
[----:B------:R-:W-:Y:S01]  /*6660*/  SHF.L.U32 R2, R38, 0x10, RZ ;  /* 0x0000001026027819 */ /* 0x000fe200000006ff */
[----:B------:R-:W-:Y:S01]  /*6670*/  FMUL R13, R24, R17 ;  /* 0x00000011180d7220 */ /* 0x000fe20000400000 */
[----:B------:R-:W-:Y:S01]  /*6680*/  LOP3.LUT R3, R38, 0xffff0000, RZ, 0xc0, !PT ;  /* 0xffff000026037812 */ /* 0x000fe200078ec0ff */
[C---:B------:R-:W-:Y:S01]  /*6690*/  FMUL R14, R24.reuse, R18 ;  /* 0x00000012180e7220 */ /* 0x040fe20000400000 */
[----:B------:R-:W-:Y:S01]  /*66a0*/  SHF.L.U32 R4, R39, 0x10, RZ ;  /* 0x0000001027047819 */ /* 0x000fe200000006ff */
[----:B------:R-:W-:Y:S01]  /*66b0*/  FFMA R15, R27, R0, R15 ;  /* 0x000000001b0f7223 */ /* 0x000fe2000000000f */
[----:B------:R-:W-:Y:S01]  /*66c0*/  LOP3.LUT R5, R39, 0xffff0000, RZ, 0xc0, !PT ;  /* 0xffff000027057812 */ /* 0x000fe200078ec0ff */
[----:B------:R-:W-:Y:S01]  /*66d0*/  FMUL R19, R24, R19 ;  /* 0x0000001318137220 */ /* 0x000fe20000400000 */
[C---:B------:R-:W-:Y:S01]  /*66e0*/  FFMA R12, R27.reuse, R2, R12 ;  /* 0x000000021b0c7223 */ /* 0x040fe2000000000c */
[C---:B------:R-:W-:Y:S01]  /*66f0*/  FFMA R13, R27.reuse, R3, R13 ;  /* 0x000000031b0d7223 */ /* 0x040fe2000000000d */
[C---:B------:R-:W-:Y:S01]  /*6700*/  FFMA R14, R27.reuse, R4, R14 ;  /* 0x000000041b0e7223 */ /* 0x040fe2000000000e */
[----:B------:R-:W-:Y:S01]  /*6710*/  FFMA R19, R27, R5, R19 ;  /* 0x000000051b137223 */ /* 0x000fe20000000013 */
[----:B------:R-:W-:Y:S02]  /*6720*/  F2FP.BF16.F32.PACK_AB R35, R11, R6 ;  /* 0x000000060b23723e */ /* 0x000fe400000010ff */
[----:B------:R-:W-:Y:S02]  /*6730*/  F2FP.BF16.F32.PACK_AB R8, R9, R8 ;  /* 0x000000080908723e */ /* 0x000fe400000010ff */
[----:B------:R-:W-:Y:S01]  /*6740*/  F2FP.BF16.F32.PACK_AB R9, R15, R10 ;  /* 0x0000000a0f09723e */ /* 0x000fe200000010ff */
[----:B------:R1:W-:Y:S01]  /*6750*/  STSM.16.M88.4 [R60+0x200], R32 ;  /* 0x000200203c007844 */ /* 0x0003e20000000200 */
[----:B------:R-:W-:Y:S02]  /*6760*/  F2FP.BF16.F32.PACK_AB R10, R13, R12 ;  /* 0x0000000c0d0a723e */ /* 0x000fe400000010ff */
[----:B------:R-:W-:Y:S05]  /*6770*/  F2FP.BF16.F32.PACK_AB R11, R19, R14 ;  /* 0x0000000e130b723e */ /* 0x000fea00000010ff */
[----:B------:R1:W-:Y:S01]  /*6780*/  STSM.16.M88.4 [R59+0x200], R8 ;  /* 0x000200083b007844 */ /* 0x0003e20000000200 */
[----:B------:R-:W-:Y:S01]  /*6790*/  @!PT LDS RZ, [RZ] ;  /* 0x00000000fffff984 */ /* 0x000fe20000000800 */
[----:B------:R-:W-:Y:S01]  /*67a0*/  @!PT LDS RZ, [RZ] ;  /* 0x00000000fffff984 */ /* 0x000fe20000000800 */
[----:B------:R-:W-:Y:S01]  /*67b0*/  @!PT LDS RZ, [RZ] ;  /* 0x00000000fffff984 */ /* 0x000fe20000000800 */
[----:B------:R-:W-:Y:S01]  /*67c0*/  @!PT LDS RZ, [RZ] ;  /* 0x00000000fffff984 */ /* 0x000fe20000000800 */
[----:B------:R3:W-:Y:S07]  /*67d0*/  MEMBAR.ALL.CTA ;  /* 0x0000000000007992 */ /* 0x0007ee0000008000 */
[----:B---3--:R-:W3:Y:S02]  /*67e0*/  FENCE.VIEW.ASYNC.S ;  /* 0x00000000000073c6 */ /* 0x008ee40000000000 */
[----:B---3--:R-:W-:Y:S06]  /*67f0*/  BAR.SYNC.DEFER_BLOCKING 0x1, 0x80 ;  /* 0x0042000000007b1d */ /* 0x008fec0000010000 */
[----:B------:R-:W-:Y:S05]  /*6800*/  @P0 BRA `(.L_x_107) ;  /* 0x0000000000280947 */ /* 0x000fea0003800000 */
[----:B------:R-:W3:Y:S01]  /*6810*/  LDCU.64 UR6, c[0x0][0x348] ;  /* 0x00006900ff0677ac */ /* 0x000ee20008000a00 */
[----:B------:R-:W-:Y:S01]  /*6820*/  UIADD3 UR4, UPT, UPT, UR44, 0x200, URZ ;  /* 0x000002002c047890 */ /* 0x000fe2000fffe0ff */
[----:B------:R-:W-:Y:S05]  /*6830*/  UMOV UR51, UR36 ;  /* 0x0000002400337c82 */ /* 0x000fea0008000000 */
[----:B------:R-:W-:Y:S04]  /*6840*/  MOV R50, UR4 ;  /* 0x0000000400327c02 */ /* 0x000fe80008000f00 */
[----:B------:R-:W-:Y:S01]  /*6850*/  R2UR UR48, R50 ;  /* 0x00000000323072ca */ /* 0x000fe200000e0000 */
[----:B---3--:R-:W-:Y:S04]  /*6860*/  UIADD3 UR4, UP0, UPT, UR6, 0x680, URZ ;  /* 0x0000068006047890 */ /* 0x008fe8000ff1e0ff */
[----:B------:R-:W-:Y:S09]  /*6870*/  UIADD3.X UR5, UPT, UPT, URZ, UR7, URZ, UP0, !UPT ;  /* 0x00000007ff057290 */ /* 0x000ff200087fe4ff */
[----:B------:R3:W-:Y:S01]  /*6880*/  UTMASTG.3D [UR48], [UR4] ;  /* 0x00000030040073b5 */ /* 0x0007e20008010000 */
[----:B------:R0:W-:Y:S01]  /*6890*/  UTMACMDFLUSH ;  /* 0x00000000000079b7 */ /* 0x0001e20000000000 */
[----:B---3--:R-:W-:Y:S04]  /*68a0*/  DEPBAR.LE SB0, 0x1 ;  /* 0x000080400000791a */ /* 0x008fe80000000000 */
.L_x_107:
[----:B------:R-:W-:Y:S05]  /*68b0*/  BSYNC.RECONVERGENT B0 ;  /* 0x0000000000007941 */ /* 0x000fea0003800200 */
.L_x_106:
[----:B------:R-:W-:Y:S01]  /*68c0*/  BAR.SYNC.DEFER_BLOCKING 0x1, 0x80 ;  /* 0x0042000000007b1d */ /* 0x000fe20000010000 */
[----:B------:R-:W-:Y:S01]  /*68d0*/  ISETP.NE.AND P1, PT, R58, RZ, PT ;  /* 0x000000ff3a00720c */ /* 0x000fe20003f25270 */
[----:B------:R-:W-:Y:S01]  /*68e0*/  UISETP.NE.AND UP0, UPT, UR47, URZ, UPT ;  /* 0x000000ff2f00728c */ /* 0x000fe2000bf05270 */
[----:B------:R-:W-:Y:S11]  /*68f0*/  LEA R4, R61, UR44, 0x3 ;  /* 0x0000002c3d047c11 */ /* 0x000ff6000f8e18ff */
[----:B------:R-:W-:Y:S01]  /*6900*/  @P1 SHF.L.U32 R3, R55, 0x1f, RZ ;  /* 0x0000001f37031819 */ /* 0x000fe200000006ff */
[----:B------:R-:W-:Y:S06]  /*6910*/  BRA.U !UP0, `(.L_x_108) ;  /* 0x0000000108247547 */ /* 0x000fec000b800000 */
[----:B------:R-:W3:Y:S01]  /*6920*/  S2R R0, SR_CgaCtaId ;  /* 0x0000000000007919 */ /* 0x000ee20000008800 */
[----:B------:R-:W-:Y:S01]  /*6930*/  IMAD.U32 R2, RZ, RZ, UR46 ;  /* 0x0000002eff027e24 */ /* 0x000fe2000f8e00ff */
[----:B------:R-:W-:Y:S04]  /*6940*/  UIADD3 UR4, UPT, UPT, UR46, 0x1, URZ ;  /* 0x000000012e047890 */ /* 0x000fe8000fffe0ff */
[----:B------:R-:W-:Y:S01]  /*6950*/  @P1 LEA R2, R2, UR44, 0x3 ;  /* 0x0000002c02021c11 */ /* 0x000fe2000f8e18ff */
[----:B------:R-:W-:Y:S04]  /*6960*/  UISETP.NE.AND UP0, UPT, UR4, 0x4, UPT ;  /* 0x000000040400788c */ /* 0x000fe8000bf05270 */
[----:B------:R-:W-:Y:S01]  /*6970*/  @P1 VIADD R2, R2, 0x70 ;  /* 0x0000007002021836 */ /* 0x000fe20000000000 */
[----:B------:R-:W-:Y:S04]  /*6980*/  USEL UR46, UR4, URZ, UP0 ;  /* 0x000000ff042e7287 */ /* 0x000fe80008000000 */
[----:B---3--:R-:W-:Y:S04]  /*6990*/  @P1 PRMT R0, R0, 0x654, R2 ;  /* 0x0000065400001816 */ /* 0x008fe80000000002 */
[----:B------:R3:W-:Y:S04]  /*69a0*/  @P1 SYNCS.ARRIVE.TRANS64.RED.A1T0 RZ, [R0+URZ], RZ ;  /* 0x000000ff00ff19a7 */ /* 0x0007e800081004ff */
.L_x_108:
[----:B------:R-:W4:Y:S01]  /*69b0*/  @P1 SYNCS.PHASECHK.TRANS64.TRYWAIT P0, [R4+URZ+0x50], R3 ;  /* 0x00005003040015a7 */ /* 0x000f2200080011ff */
[----:B------:R-:W-:Y:S01]  /*69c0*/  BSSY B1, `(.L_x_109) ;  /* 0x0000013000017945 */ /* 0x000fe20003800000 */
[----:B----4-:R-:W-:Y:S03]  /*69d0*/  @P1 SEL R63, RZ, 0x1, !P0 ;  /* 0x00000001ff3f1807 */ /* 0x010fe60004000000 */
[----:B------:R-:W-:Y:S05]  /*69e0*/  @!P1 BRA `(.L_x_110) ;  /* 0x0000000000409947 */ /* 0x000fea0003800000 */
[----:B------:R-:W-:Y:S01]  /*69f0*/  ISETP.NE.AND P1, PT, R64, RZ, PT ;  /* 0x000000ff4000720c */ /* 0x000fe20003f25270 */
[----:B------:R-:W-:Y:S01]  /*6a00*/  BSSY B0, `(.L_x_111) ;  /* 0x0000009000007945 */ /* 0x000fe20003800000 */
[----:B------:R-:W-:Y:S11]  /*6a10*/  ISETP.NE.AND P0, PT, R63, RZ, PT ;  /* 0x000000ff3f00720c */ /* 0x000ff60003f05270 */
[----:B------:R-:W-:Y:S05]  /*6a20*/  @P1 IMAD R3, R61, 0x1000, R62 ;  /* 0x000010003d031824 */ /* 0x000fea00078e023e */
[----:B------:R-:W-:Y:S05]  /*6a30*/  @P1 IADD3 R2, PT, PT, R3, UR44, RZ ;  /* 0x0000002c03021c10 */ /* 0x000fea000fffe0ff */
[----:B------:R-:W-:Y:S01]  /*6a40*/  @P1 IMAD.IADD R2, R56, 0x1, R2 ;  /* 0x0000000138021824 */ /* 0x000fe200078e0202 */
[----:B------:R-:W-:Y:S06]  /*6a50*/  @P0 BRA `(.L_x_112) ;  /* 0x00000000000c0947 */ /* 0x000fec0003800000 */
[----:B---3--:R-:W-:Y:S04]  /*6a60*/  SHF.L.U32 R0, R55, 0x1f, RZ ;  /* 0x0000001f37007819 */ /* 0x008fe800000006ff */
[----:B------:R-:W3:Y:S02]  /*6a70*/  SYNCS.PHASECHK.TRANS64.TRYWAIT P0, [R4+URZ+0x50], R0 ;  /* 0x00005000040075a7 */ /* 0x000ee400080011ff */
[----:B---3--:R-:W-:Y:S05]  /*6a80*/  @!P0 BRA `(.L_x_113) ;  /* 0x0000002400c08947 */ /* 0x008fea0003800000 */
.L_x_112:
[----:B------:R-:W-:Y:S05]  /*6a90*/  BSYNC B0 ;  /* 0x0000000000007941 */ /* 0x000fea0003800000 */
.L_x_111:
[----:B------:R-:W-:Y:S02]  /*6aa0*/  ISETP.NE.AND P0, PT, R64, RZ, PT ;  /* 0x000000ff4000720c */ /* 0x000fe40003f05270 */
[----:B------:R-:W-:Y:S11]  /*6ab0*/  IADD3 R61, PT, PT, R61, 0x1, RZ ;  /* 0x000000013d3d7810 */ /* 0x000ff60007ffe0ff */
[----:B------:R-:W-:Y:S05]  /*6ac0*/  @P0 WARPSYNC.ALL ;  /* 0x0000000000000948 */ /* 0x000fea0003800000 */
[----:B------:R4:W1:Y:S04]  /*6ad0*/  @P0 LDSM.16.M88.4 R28, [R3+UR44+0x200] ;  /* 0x0002002c031c083b */ /* 0x0008680008000200 */
[----:B------:R4:W1:Y:S02]  /*6ae0*/  @P0 LDSM.16.M88.4 R36, [R2+0x200] ;  /* 0x000200000224083b */ /* 0x0008640000000200 */
.L_x_110:
[----:B------:R-:W-:Y:S05]  /*6af0*/  BSYNC B1 ;  /* 0x0000000000017941 */ /* 0x000fea0003800000 */
.L_x_109:
[----:B---3--:R-:W-:Y:S05]  /*6b00*/  VIADD R0, R25, 0x20 ;  /* 0x0000002019007836 */ /* 0x008fea0000000000 */
[----:B------:R-:W-:Y:S04]  /*6b10*/  SHF.R.U32.HI R0, RZ, 0x15, R0 ;  /* 0x00000015ff007819 */ /* 0x000fe80000011600 */
[----:B------:R-:W-:Y:S11]  /*6b20*/  LOP3.LUT P0, RZ, R0, 0x3, R46, 0x48, !PT ;  /* 0x0000000300ff7812 */ /* 0x000ff6000780482e */
[----:B------:R-:W-:Y:S02]  /*6b30*/  @!UPT UIADD3 URZ, UPT, UPT, URZ, URZ, URZ ;  /* 0x000000fffffff290 */ /* 0x000fe4000fffe0ff */
[----:B------:R-:W-:Y:S05]  /*6b40*/  @!P0 BRA `(.L_x_114) ;  /* 0x0000000000408947 */ /* 0x000fea0003800000 */
[----:B------:R-:W3:Y:S01]  /*6b50*/  LDCU.64 UR8, c[0x4][0x70] ;  /* 0x01000e00ff0877ac */ /* 0x000ee20008000a00 */
[----:B----4-:R-:W-:Y:S01]  /*6b60*/  MOV R3, 0x0 ;  /* 0x0000000000037802 */ /* 0x010fe20000000f00 */
[----:B------:R-:W-:Y:S02]  /*6b70*/  HFMA2 R12, -RZ, RZ, 0, 5.9604644775390625e-08 ;  /* 0x00000001ff0c7431 */ /* 0x000fe400000001ff */
[----:B-1----:R-:W-:Y:S02]  /*6b80*/  IMAD.MOV.U32 R8, RZ, RZ, 0x192 ;  /* 0x00000192ff087424 */ /* 0x002fe400078e00ff */
[----:B------:R-:W-:Y:S01]  /*6b90*/  IMAD.MOV.U32 R13, RZ, RZ, RZ ;  /* 0x000000ffff0d7224 */ /* 0x000fe200078e00ff */
[----:B------:R-:W1:Y:S01]  /*6ba0*/  LDCU.64 UR6, c[0x4][0x78] ;  /* 0x01000f00ff0677ac */ /* 0x000e620008000a00 */
[----:B------:R-:W4:Y:S01]  /*6bb0*/  LDC.64 R2, c[0x4][R3] ;  /* 0x0100000003027b82 */ /* 0x000f220000000a00 */
[----:B------:R-:W5:Y:S01]  /*6bc0*/  LDCU.64 UR4, c[0x4][0x10] ;  /* 0x01000200ff0477ac */ /* 0x000f620008000a00 */
[----:B---3--:R-:W-:Y:S01]  /*6bd0*/  MOV R5, UR9 ;  /* 0x0000000900057c02 */ /* 0x008fe20008000f00 */
[----:B------:R-:W-:Y:S01]  /*6be0*/  IMAD.U32 R4, RZ, RZ, UR8 ;  /* 0x00000008ff047e24 */ /* 0x000fe2000f8e00ff */
[----:B-1----:R-:W-:Y:S01]  /*6bf0*/  MOV R7, UR7 ;  /* 0x0000000700077c02 */ /* 0x002fe20008000f00 */
[----:B------:R-:W-:Y:S01]  /*6c00*/  IMAD.U32 R6, RZ, RZ, UR6 ;  /* 0x00000006ff067e24 */ /* 0x000fe2000f8e00ff */
[----:B-----5:R-:W-:Y:S01]  /*6c10*/  MOV R11, UR5 ;  /* 0x00000005000b7c02 */ /* 0x020fe20008000f00 */
[----:B------:R-:W-:Y:S02]  /*6c20*/  IMAD.U32 R10, RZ, RZ, UR4 ;  /* 0x00000004ff0a7e24 */ /* 0x000fe4000f8e00ff */
[----:B------:R-:W-:Y:S07]  /*6c30*/  LEPC R20, `(.L_x_114) ;  /* 0x000000001014794e */ /* 0x000fee0000000000 */
[----:B--2-4-:R-:W-:Y:S05]  /*6c40*/  CALL.ABS.NOINC R2 ;  /* 0x0000000002007343 */ /* 0x014fea0003c00000 */
.L_x_114:
[----:B-1--4-:R-:W-:Y:S01]  /*6c50*/  SHF.L.U32 R3, R28, 0x10, RZ ;  /* 0x000000101c037819 */ /* 0x012fe200000006ff */
[----:B------:R-:W-:Y:S05]  /*6c60*/  WARPSYNC.ALL ;  /* 0x0000000000007948 */ /* 0x000fea0003800000 */
[----:B------:R-:W-:Y:S01]  /*6c70*/  R2UR UR4, R25 ;  /* 0x00000000190472ca */ /* 0x000fe200000e0000 */
[----:B------:R-:W1:Y:S01]  /*6c80*/  S2R R65, SR_CgaCtaId ;  /* 0x0000000000417919 */ /* 0x000e620000008800 */
[C---:B------:R-:W-:Y:S01]  /*6c90*/  SHF.L.U32 R20, R29.reuse, 0x10, RZ ;  /* 0x000000101d147819 */ /* 0x040fe200000006ff */
[----:B------:R-:W-:Y:S01]  /*6ca0*/  BSSY.RECONVERGENT B0, `(.L_x_115) ;  /* 0x0000054000007945 */ /* 0x000fe20003800200 */
[----:B------:R-:W-:Y:S02]  /*6cb0*/  LOP3.LUT R21, R29, 0xffff0000, RZ, 0xc0, !PT ;  /* 0xffff00001d157812 */ /* 0x000fe400078ec0ff */
[----:B------:R-:W-:Y:S02]  /*6cc0*/  ISETP.NE.AND P6, PT, R58, RZ, PT ;  /* 0x000000ff3a00720c */ /* 0x000fe40003fc5270 */
[----:B------:R-:W-:Y:S05]  /*6cd0*/  ISETP.NE.AND P0, PT, R57, RZ, PT ;  /* 0x000000ff3900720c */ /* 0x000fea0003f05270 */
[----:B------:R-:W3:Y:S02]  /*6ce0*/  LDTM.16dp256bit.x4 R4, tmem[UR4+0x20] ;  /* 0x00002004000479ee */ /* 0x000ee40008120000 */
[----:B---3--:R-:W-:Y:S01]  /*6cf0*/  FMUL R0, R24, R4 ;  /* 0x0000000418007220 */ /* 0x008fe20000400000 */
[----:B------:R-:W-:Y:S01]  /*6d00*/  LOP3.LUT R4, R28, 0xffff0000, RZ, 0xc0, !PT ;  /* 0xffff00001c047812 */ /* 0x000fe200078ec0ff */
[C---:B------:R-:W-:Y:S01]  /*6d10*/  FMUL R2, R24.reuse, R5 ;  /* 0x0000000518027220 */ /* 0x040fe20000400000 */
[C---:B------:R-:W-:Y:S01]  /*6d20*/  FMUL R7, R24.reuse, R7 ;  /* 0x0000000718077220 */ /* 0x040fe20000400000 */
[C---:B------:R-:W-:Y:S01]  /*6d30*/  FFMA R0, R27.reuse, R3, R0 ;  /* 0x000000031b007223 */ /* 0x040fe20000000000 */
[C---:B------:R-:W-:Y:S01]  /*6d40*/  FMUL R3, R24.reuse, R6 ;  /* 0x0000000618037220 */ /* 0x040fe20000400000 */
[C---:B------:R-:W-:Y:S01]  /*6d50*/  FFMA R2, R27.reuse, R4, R2 ;  /* 0x000000041b027223 */ /* 0x040fe20000000002 */
[C---:B------:R-:W-:Y:S01]  /*6d60*/  FMUL R4, R24.reuse, R8 ;  /* 0x0000000818047220 */ /* 0x040fe20000400000 */
[----:B------:R-:W-:Y:S01]  /*6d70*/  FMUL R8, R24, R12 ;  /* 0x0000000c18087220 */ /* 0x000fe20000400000 */
[C---:B------:R-:W-:Y:S01]  /*6d80*/  FFMA R3, R27.reuse, R20, R3 ;  /* 0x000000141b037223 */ /* 0x040fe20000000003 */
[----:B------:R-:W-:Y:S01]  /*6d90*/  FFMA R7, R27, R21, R7 ;  /* 0x000000151b077223 */ /* 0x000fe20000000007 */
[----:B------:R-:W-:Y:S01]  /*6da0*/  F2FP.BF16.F32.PACK_AB R32, R2, R0 ;  /* 0x000000000220723e */ /* 0x000fe200000010ff */
[----:B------:R-:W-:Y:S01]  /*6db0*/  FMUL R12, R24, R16 ;  /* 0x00000010180c7220 */ /* 0x000fe20000400000 */
[----:B------:R-:W-:Y:S01]  /*6dc0*/  SHF.L.U32 R16, R30, 0x10, RZ ;  /* 0x000000101e107819 */ /* 0x000fe200000006ff */
[----:B------:R-:W-:Y:S01]  /*6dd0*/  FMUL R5, R24, R9 ;  /* 0x0000000918057220 */ /* 0x000fe20000400000 */
[----:B------:R-:W-:Y:S01]  /*6de0*/  LOP3.LUT R0, R30, 0xffff0000, RZ, 0xc0, !PT ;  /* 0xffff00001e007812 */ /* 0x000fe200078ec0ff */
[C---:B------:R-:W-:Y:S01]  /*6df0*/  FMUL R6, R24.reuse, R10 ;  /* 0x0000000a18067220 */ /* 0x040fe20000400000 */
[----:B------:R-:W-:Y:S01]  /*6e00*/  SHF.L.U32 R2, R31, 0x10, RZ ;  /* 0x000000101f027819 */ /* 0x000fe200000006ff */
[----:B------:R-:W-:Y:S01]  /*6e10*/  FFMA R4, R27, R16, R4 ;  /* 0x000000101b047223 */ /* 0x000fe20000000004 */
[----:B------:R-:W-:Y:S01]  /*6e20*/  F2FP.BF16.F32.PACK_AB R33, R7, R3 ;  /* 0x000000030721723e */ /* 0x000fe200000010ff */
[----:B------:R-:W-:Y:S01]  /*6e30*/  FFMA R5, R27, R0, R5 ;  /* 0x000000001b057223 */ /* 0x000fe20000000005 */
[----:B------:R-:W-:Y:S01]  /*6e40*/  LOP3.LUT R3, R31, 0xffff0000, RZ, 0xc0, !PT ;  /* 0xffff00001f037812 */ /* 0x000fe200078ec0ff */
[----:B------:R-:W-:Y:S01]  /*6e50*/  FMUL R11, R24, R11 ;  /* 0x0000000b180b7220 */ /* 0x000fe20000400000 */
[C---:B------:R-:W-:Y:S01]  /*6e60*/  SHF.L.U32 R0, R36.reuse, 0x10, RZ ;  /* 0x0000001024007819 */ /* 0x040fe200000006ff */
[C---:B------:R-:W-:Y:S01]  /*6e70*/  FFMA R6, R27.reuse, R2, R6 ;  /* 0x000000021b067223 */ /* 0x040fe20000000006 */
[----:B------:R-:W-:Y:S01]  /*6e80*/  LOP3.LUT R2, R36, 0xffff0000, RZ, 0xc0, !PT ;  /* 0xffff000024027812 */ /* 0x000fe200078ec0ff */
[----:B------:R-:W-:Y:S01]  /*6e90*/  FFMA R11, R27, R3, R11 ;  /* 0x000000031b0b7223 */ /* 0x000fe2000000000b */
[----:B------:R-:W-:Y:S01]  /*6ea0*/  SHF.L.U32 R3, R37, 0x10, RZ ;  /* 0x0000001025037819 */ /* 0x000fe200000006ff */
[C---:B------:R-:W-:Y:S01]  /*6eb0*/  FMUL R9, R24.reuse, R13 ;  /* 0x0000000d18097220 */ /* 0x040fe20000400000 */
[----:B------:R-:W-:Y:S01]  /*6ec0*/  F2FP.BF16.F32.PACK_AB R34, R5, R4 ;  /* 0x000000040522723e */ /* 0x000fe200000010ff */
[----:B------:R-:W-:Y:S01]  /*6ed0*/  FMUL R10, R24, R14 ;  /* 0x0000000e180a7220 */ /* 0x000fe20000400000 */
[----:B------:R-:W-:Y:S01]  /*6ee0*/  SHF.L.U32 R4, R39, 0x10, RZ ;  /* 0x0000001027047819 */ /* 0x000fe200000006ff */
[----:B------:R-:W-:Y:S01]  /*6ef0*/  FFMA R8, R27, R0, R8 ;  /* 0x000000001b087223 */ /* 0x000fe20000000008 */
[----:B------:R-:W-:Y:S01]  /*6f00*/  LOP3.LUT R0, R37, 0xffff0000, RZ, 0xc0, !PT ;  /* 0xffff000025007812 */ /* 0x000fe200078ec0ff */
[C---:B------:R-:W-:Y:S01]  /*6f10*/  FFMA R9, R27.reuse, R2, R9 ;  /* 0x000000021b097223 */ /* 0x040fe20000000009 */
[C---:B------:R-:W-:Y:S01]  /*6f20*/  SHF.L.U32 R2, R38.reuse, 0x10, RZ ;  /* 0x0000001026027819 */ /* 0x040fe200000006ff */
[----:B------:R-:W-:Y:S01]  /*6f30*/  FFMA R10, R27, R3, R10 ;  /* 0x000000031b0a7223 */ /* 0x000fe2000000000a */
[----:B------:R-:W-:Y:S01]  /*6f40*/  LOP3.LUT R3, R38, 0xffff0000, RZ, 0xc0, !PT ;  /* 0xffff000026037812 */ /* 0x000fe200078ec0ff */
[C---:B------:R-:W-:Y:S01]  /*6f50*/  FMUL R15, R24.reuse, R15 ;  /* 0x0000000f180f7220 */ /* 0x040fe20000400000 */
[----:B------:R-:W-:Y:S01]  /*6f60*/  LOP3.LUT R5, R39, 0xffff0000, RZ, 0xc0, !PT ;  /* 0xffff000027057812 */ /* 0x000fe200078ec0ff */
[C---:B------:R-:W-:Y:S01]  /*6f70*/  FMUL R13, R24.reuse, R17 ;  /* 0x00000011180d7220 */ /* 0x040fe20000400000 */
[----:B------:R-:W-:Y:S01]  /*6f80*/  F2FP.BF16.F32.PACK_AB R35, R11, R6 ;  /* 0x000000060b23723e */ /* 0x000fe200000010ff */
[C---:B------:R-:W-:Y:S01]  /*6f90*/  FMUL R14, R24.reuse, R18 ;  /* 0x00000012180e7220 */ /* 0x040fe20000400000 */
[C---:B------:R-:W-:Y:S01]  /*6fa0*/  FFMA R15, R27.reuse, R0, R15 ;  /* 0x000000001b0f7223 */ /* 0x040fe2000000000f */
[----:B------:R-:W-:Y:S01]  /*6fb0*/  FMUL R19, R24, R19 ;  /* 0x0000001318137220 */ /* 0x000fe20000400000 */
[----:B------:R-:W-:Y:S01]  /*6fc0*/  FFMA R12, R27, R2, R12 ;  /* 0x000000021b0c7223 */ /* 0x000fe2000000000c */
[----:B------:R3:W-:Y:S01]  /*6fd0*/  STSM.16.M88.4 [R60+0x1200], R32 ;  /* 0x001200203c007844 */ /* 0x0007e20000000200 */
[----:B------:R-:W-:Y:S01]  /*6fe0*/  F2FP.BF16.F32.PACK_AB R8, R9, R8 ;  /* 0x000000080908723e */ /* 0x000fe200000010ff */
[----:B------:R-:W-:Y:S01]  /*6ff0*/  FFMA R13, R27, R3, R13 ;  /* 0x000000031b0d7223 */ /* 0x000fe2000000000d */
[----:B------:R-:W-:Y:S01]  /*7000*/  F2FP.BF16.F32.PACK_AB R9, R15, R10 ;  /* 0x0000000a0f09723e */ /* 0x000fe200000010ff */
[C---:B------:R-:W-:Y:S01]  /*7010*/  FFMA R14, R27.reuse, R4, R14 ;  /* 0x000000041b0e7223 */ /* 0x040fe2000000000e */
[----:B------:R-:W-:Y:S01]  /*7020*/  FFMA R19, R27, R5, R19 ;  /* 0x000000051b137223 */ /* 0x000fe20000000013 */
[----:B------:R-:W-:Y:S02]  /*7030*/  MOV R0, UR46 ;  /* 0x0000002e00007c02 */ /* 0x000fe40008000f00 */
[----:B------:R-:W-:Y:S02]  /*7040*/  F2FP.BF16.F32.PACK_AB R10, R13, R12 ;  /* 0x0000000c0d0a723e */ /* 0x000fe400000010ff */
[----:B------:R-:W-:Y:S02]  /*7050*/  F2FP.BF16.F32.PACK_AB R11, R19, R14 ;  /* 0x0000000e130b723e */ /* 0x000fe400000010ff */
[----:B------:R-:W-:Y:S02]  /*7060*/  @P6 LEA R0, R0, UR44, 0x3 ;  /* 0x0000002c00006c11 */ /* 0x000fe4000f8e18ff */
[----:B------:R-:W-:Y:S01]  /*7070*/  LEA R2, R61, UR44, 0x3 ;  /* 0x0000002c3d027c11 */ /* 0x000fe2000f8e18ff */
[----:B------:R3:W-:Y:S01]  /*7080*/  STSM.16.M88.4 [R59+0x1200], R8 ;  /* 0x001200083b007844 */ /* 0x0007e20000000200 */
[----:B------:R-:W-:Y:S02]  /*7090*/  @P6 IADD3 R0, PT, PT, R0, 0x70, RZ ;  /* 0x0000007000006810 */ /* 0x000fe40007ffe0ff */
[----:B------:R-:W-:Y:S01]  /*70a0*/  @P6 SHF.L.U32 R3, R55, 0x1f, RZ ;  /* 0x0000001f37036819 */ /* 0x000fe200000006ff */
[----:B------:R-:W-:Y:S01]  /*70b0*/  @!PT LDS RZ, [RZ] ;  /* 0x00000000fffff984 */ /* 0x000fe20000000800 */
[----:B------:R-:W-:Y:S01]  /*70c0*/  @!PT LDS RZ, [RZ] ;  /* 0x00000000fffff984 */ /* 0x000fe20000000800 */
[----:B------:R-:W-:Y:S01]  /*70d0*/  @!PT LDS RZ, [RZ] ;  /* 0x00000000fffff984 */ /* 0x000fe20000000800 */
[----:B------:R-:W-:Y:S01]  /*70e0*/  @!PT LDS RZ, [RZ] ;  /* 0x00000000fffff984 */ /* 0x000fe20000000800 */
[----:B------:R4:W-:Y:S06]  /*70f0*/  MEMBAR.ALL.CTA ;  /* 0x0000000000007992 */ /* 0x0009ec0000008000 */
[----:B----4-:R-:W4:Y:S01]  /*7100*/  FENCE.VIEW.ASYNC.S ;  /* 0x00000000000073c6 */ /* 0x010f220000000000 */
[----:B-1----:R-:W-:Y:S01]  /*7110*/  @P6 PRMT R0, R65, 0x654, R0 ;  /* 0x0000065441006816 */ /* 0x002fe20000000000 */
[----:B----4-:R-:W-:Y:S06]  /*7120*/  BAR.SYNC.DEFER_BLOCKING 0x1, 0x80 ;  /* 0x0042000000007b1d */ /* 0x010fec0000010000 */
[----:B------:R-:W-:Y:S05]  /*7130*/  @P0 BRA `(.L_x_116) ;  /* 0x0000000000280947 */ /* 0x000fea0003800000 */
[----:B------:R-:W1:Y:S01]  /*7140*/  LDCU.64 UR6, c[0x0][0x348] ;  /* 0x00006900ff0677ac */ /* 0x000e620008000a00 */
[----:B------:R-:W-:Y:S02]  /*7150*/  UIADD3 UR9, UPT, UPT, UR49, 0x20, URZ ;  /* 0x0000002031097890 */ /* 0x000fe4000fffe0ff */
[----:B------:R-:W-:Y:S01]  /*7160*/  UIADD3 UR8, UPT, UPT, UR44, 0x1200, URZ ;  /* 0x000012002c087890 */ /* 0x000fe2000fffe0ff */
[----:B------:R-:W-:Y:S01]  /*7170*/  UMOV UR10, UR50 ;  /* 0x00000032000a7c82 */ /* 0x000fe20008000000 */
[----:B------:R-:W-:Y:S01]  /*7180*/  UMOV UR11, UR36 ;  /* 0x00000024000b7c82 */ /* 0x000fe20008000000 */
[----:B-1----:R-:W-:Y:S04]  /*7190*/  UIADD3 UR4, UP0, UPT, UR6, 0x680, URZ ;  /* 0x0000068006047890 */ /* 0x002fe8000ff1e0ff */
[----:B------:R-:W-:Y:S09]  /*71a0*/  UIADD3.X UR5, UPT, UPT, URZ, UR7, URZ, UP0, !UPT ;  /* 0x00000007ff057290 */ /* 0x000ff200087fe4ff */
[----:B------:R1:W-:Y:S01]  /*71b0*/  UTMASTG.3D [UR8], [UR4] ;  /* 0x00000008040073b5 */ /* 0x0003e20008010000 */
[----:B------:R0:W-:Y:S01]  /*71c0*/  UTMACMDFLUSH ;  /* 0x00000000000079b7 */ /* 0x0001e20000000000 */
[----:B-1----:R-:W-:Y:S04]  /*71d0*/  DEPBAR.LE SB0, 0x1 ;  /* 0x000080400000791a */ /* 0x002fe80000000000 */
.L_x_116:
[----:B------:R-:W-:Y:S05]  /*71e0*/  BSYNC.RECONVERGENT B0 ;  /* 0x0000000000007941 */ /* 0x000fea0003800200 */
.L_x_115:
[----:B------:R-:W-:Y:S01]  /*71f0*/  BAR.SYNC.DEFER_BLOCKING 0x1, 0x80 ;  /* 0x0042000000007b1d */ /* 0x000fe20000010000 */
[----:B------:R-:W-:Y:S04]  /*7200*/  UIADD3 UR4, UPT, UPT, UR46, 0x1, URZ ;  /* 0x000000012e047890 */ /* 0x000fe8000fffe0ff */
[----:B------:R-:W-:Y:S04]  /*7210*/  UISETP.NE.AND UP0, UPT, UR4, 0x4, UPT ;  /* 0x000000040400788c */ /* 0x000fe8000bf05270 */
[----:B------:R-:W-:Y:S01]  /*7220*/  USEL UR45, UR4, URZ, UP0 ;  /* 0x000000ff042d7287 */ /* 0x000fe20008000000 */
[----:B------:R1:W-:Y:S01]  /*7230*/  @P6 SYNCS.ARRIVE.TRANS64.RED.A1T0 RZ, [R0+URZ], RZ ;  /* 0x000000ff00ff69a7 */ /* 0x0003e200081004ff */
[----:B------:R-:W-:Y:S01]  /*7240*/  BSSY B1, `(.L_x_117) ;  /* 0x0000014000017945 */ /* 0x000fe20003800000 */
[----:B------:R-:W4:Y:S02]  /*7250*/  @P6 SYNCS.PHASECHK.TRANS64.TRYWAIT P0, [R2+URZ+0x50], R3 ;  /* 0x00005003020065a7 */ /* 0x000f2400080011ff */
[----:B----4-:R-:W-:Y:S01]  /*7260*/  @P6 SEL R63, RZ, 0x1, !P0 ;  /* 0x00000001ff3f6807 */ /* 0x010fe20004000000 */
[----:B-1----:R-:W-:Y:S06]  /*7270*/  @!P6 BRA `(.L_x_118) ;  /* 0x000000000040e947 */ /* 0x002fec0003800000 */
[----:B------:R-:W-:Y:S01]  /*7280*/  ISETP.NE.AND P1, PT, R64, RZ, PT ;  /* 0x000000ff4000720c */ /* 0x000fe20003f25270 */
[----:B------:R-:W-:Y:S01]  /*7290*/  BSSY B0, `(.L_x_119) ;  /* 0x0000009000007945 */ /* 0x000fe20003800000 */
[----:B------:R-:W-:Y:S11]  /*72a0*/  ISETP.NE.AND P0, PT, R63, RZ, PT ;  /* 0x000000ff3f00720c */ /* 0x000ff60003f05270 */
[----:B------:R-:W-:Y:S05]  /*72b0*/  @P1 IMAD R3, R61, 0x1000, R62 ;  /* 0x000010003d031824 */ /* 0x000fea00078e023e */
[----:B------:R-:W-:Y:S05]  /*72c0*/  @P1 IADD3 R0, PT, PT, R3, UR44, RZ ;  /* 0x0000002c03001c10 */ /* 0x000fea000fffe0ff */
[----:B------:R-:W-:Y:S01]  /*72d0*/  @P1 IMAD.IADD R0, R56, 0x1, R0 ;  /* 0x0000000138001824 */ /* 0x000fe200078e0200 */
[----:B------:R-:W-:Y:S06]  /*72e0*/  @P0 BRA `(.L_x_120) ;  /* 0x00000000000c0947 */ /* 0x000fec0003800000 */
[----:B------:R-:W-:Y:S04]  /*72f0*/  SHF.L.U32 R4, R55, 0x1f, RZ ;  /* 0x0000001f37047819 */ /* 0x000fe800000006ff */
[----:B------:R-:W1:Y:S02]  /*7300*/  SYNCS.PHASECHK.TRANS64.TRYWAIT P0, [R2+URZ+0x50], R4 ;  /* 0x00005004020075a7 */ /* 0x000e6400080011ff */
[----:B-1----:R-:W-:Y:S05]  /*7310*/  @!P0 BRA `(.L_x_121) ;  /* 0x0000001c00b08947 */ /* 0x002fea0003800000 */
.L_x_120:
[----:B------:R-:W-:Y:S05]  /*7320*/  BSYNC B0 ;  /* 0x0000000000007941 */ /* 0x000fea0003800000 */
.L_x_119:
[----:B------:R-:W-:Y:S02]  /*7330*/  ISETP.NE.AND P0, PT, R64, RZ, PT ;  /* 0x000000ff4000720c */ /* 0x000fe40003f05270 */
[----:B------:R-:W-:Y:S11]  /*7340*/  IADD3 R61, PT, PT, R61, 0x1, RZ ;  /* 0x000000013d3d7810 */ /* 0x000ff60007ffe0ff */
[----:B------:R-:W-:Y:S05]  /*7350*/  @P0 WARPSYNC.ALL ;  /* 0x0000000000000948 */ /* 0x000fea0003800000 */
[----:B------:R4:W1:Y:S04]  /*7360*/  @P0 LDSM.16.M88.4 R28, [R3+UR44+0x200] ;  /* 0x0002002c031c083b */ /* 0x0008680008000200 */
[----:B------:R4:W1:Y:S02]  /*7370*/  @P0 LDSM.16.M88.4 R36, [R0+0x200] ;  /* 0x000200000024083b */ /* 0x0008640000000200 */
.L_x_118:
[----:B------:R-:W-:Y:S05]  /*7380*/  BSYNC B1 ;  /* 0x0000000000017941 */ /* 0x000fea0003800000 */
.L_x_117:
[----:B----4-:R-:W-:Y:S05]  /*7390*/  VIADD R0, R25, 0x40 ;  /* 0x0000004019007836 */ /* 0x010fea0000000000 */
[----:B------:R-:W-:Y:S04]  /*73a0*/  SHF.R.U32.HI R0, RZ, 0x15, R0 ;  /* 0x00000015ff007819 */ /* 0x000fe80000011600 */
[----:B------:R-:W-:Y:S11]  /*73b0*/  LOP3.LUT P0, RZ, R0, 0x3, R46, 0x48, !PT ;  /* 0x0000000300ff7812 */ /* 0x000ff6000780482e */
[----:B------:R-:W-:Y:S02]  /*73c0*/  @!UPT UIADD3 URZ, UPT, UPT, URZ, URZ, URZ ;  /* 0x000000fffffff290 */ /* 0x000fe4000fffe0ff */
[----:B------:R-:W-:Y:S05]  /*73d0*/  @!P0 BRA `(.L_x_122) ;  /* 0x0000000000408947 */ /* 0x000fea0003800000 */
[----:B------:R-:W4:Y:S01]  /*73e0*/  LDCU.64 UR8, c[0x4][0x70] ;  /* 0x01000e00ff0877ac */ /* 0x000f220008000a00 */
[----:B------:R-:W-:Y:S01]  /*73f0*/  MOV R3, 0x0 ;  /* 0x0000000000037802 */ /* 0x000fe20000000f00 */
[----:B------:R-:W-:Y:S02]  /*7400*/  HFMA2 R12, -RZ, RZ, 0, 5.9604644775390625e-08 ;  /* 0x00000001ff0c7431 */ /* 0x000fe400000001ff */
[----:B---3--:R-:W-:Y:S02]  /*7410*/  IMAD.MOV.U32 R8, RZ, RZ, 0x192 ;  /* 0x00000192ff087424 */ /* 0x008fe400078e00ff */
[----:B------:R-:W-:Y:S01]  /*7420*/  IMAD.MOV.U32 R13, RZ, RZ, RZ ;  /* 0x000000ffff0d7224 */ /* 0x000fe200078e00ff */
[----:B------:R-:W3:Y:S01]  /*7430*/  LDCU.64 UR6, c[0x4][0x78] ;  /* 0x01000f00ff0677ac */ /* 0x000ee20008000a00 */
[----:B-1----:R-:W1:Y:S01]  /*7440*/  LDC.64 R2, c[0x4][R3] ;  /* 0x0100000003027b82 */ /* 0x002e620000000a00 */
[----:B------:R-:W5:Y:S01]  /*7450*/  LDCU.64 UR4, c[0x4][0x10] ;  /* 0x01000200ff0477ac */ /* 0x000f620008000a00 */
[----:B----4-:R-:W-:Y:S01]  /*7460*/  MOV R5, UR9 ;  /* 0x0000000900057c02 */ /* 0x010fe20008000f00 */
[----:B------:R-:W-:Y:S01]  /*7470*/  IMAD.U32 R4, RZ, RZ, UR8 ;  /* 0x00000008ff047e24 */ /* 0x000fe2000f8e00ff */
[----:B---3--:R-:W-:Y:S01]  /*7480*/  MOV R7, UR7 ;  /* 0x0000000700077c02 */ /* 0x008fe20008000f00 */
[----:B------:R-:W-:Y:S01]  /*7490*/  IMAD.U32 R6, RZ, RZ, UR6 ;  /* 0x00000006ff067e24 */ /* 0x000fe2000f8e00ff */
[----:B-----5:R-:W-:Y:S01]  /*74a0*/  MOV R11, UR5 ;  /* 0x00000005000b7c02 */ /* 0x020fe20008000f00 */
[----:B------:R-:W-:Y:S02]  /*74b0*/  IMAD.U32 R10, RZ, RZ, UR4 ;  /* 0x00000004ff0a7e24 */ /* 0x000fe4000f8e00ff */
[----:B------:R-:W-:Y:S07]  /*74c0*/  LEPC R20, `(.L_x_122) ;  /* 0x000000001014794e */ /* 0x000fee0000000000 */
[----:B-12---:R-:W-:Y:S05]  /*74d0*/  CALL.ABS.NOINC R2 ;  /* 0x0000000002007343 */ /* 0x006fea0003c00000 */
.L_x_122:
[----:B-1----:R-:W-:Y:S01]  /*74e0*/  SHF.L.U32 R3, R28, 0x10, RZ ;  /* 0x000000101c037819 */ /* 0x002fe200000006ff */
[----:B------:R-:W-:Y:S05]  /*74f0*/  WARPSYNC.ALL ;  /* 0x0000000000007948 */ /* 0x000fea0003800000 */
[----:B------:R-:W-:Y:S01]  /*7500*/  R2UR UR4, R25 ;  /* 0x00000000190472ca */ /* 0x000fe200000e0000 */
[----:B------:R-:W-:Y:S01]  /*7510*/  BSSY.RECONVERGENT B0, `(.L_x_123) ;  /* 0x0000055000007945 */ /* 0x000fe20003800200 */
[C---:B------:R-:W-:Y:S02]  /*7520*/  SHF.L.U32 R20, R29.reuse, 0x10, RZ ;  /* 0x000000101d147819 */ /* 0x040fe400000006ff */
[----:B------:R-:W-:Y:S02]  /*7530*/  LOP3.LUT R21, R29, 0xffff0000, RZ, 0xc0, !PT ;  /* 0xffff00001d157812 */ /* 0x000fe400078ec0ff */
[----:B------:R-:W-:Y:S02]  /*7540*/  ISETP.NE.AND P6, PT, R58, RZ, PT ;  /* 0x000000ff3a00720c */ /* 0x000fe40003fc5270 */
[----:B------:R-:W-:Y:S05]  /*7550*/  ISETP.NE.AND P0, PT, R57, RZ, PT ;  /* 0x000000ff3900720c */ /* 0x000fea0003f05270 */
[----:B---3--:R-:W1:Y:S02]  /*7560*/  LDTM.16dp256bit.x4 R4, tmem[UR4+0x40] ;  /* 0x00004004000479ee */ /* 0x008e640008120000 */
[----:B-1----:R-:W-:Y:S01]  /*7570*/  FMUL R0, R24, R4 ;  /* 0x0000000418007220 */ /* 0x002fe20000400000 */
[----:B------:R-:W-:Y:S01]  /*7580*/  LOP3.LUT R4, R28, 0xffff0000, RZ, 0xc0, !PT ;  /* 0xffff00001c047812 */ /* 0x000fe200078ec0ff */
[C---:B------:R-:W-:Y:S01]  /*7590*/  FMUL R2, R24.reuse, R5 ;  /* 0x0000000518027220 */ /* 0x040fe20000400000 */
        /* <DEDUP_REMOVED lines=26> */
[----:B------:R-:W-:Y:S01]  /*7740*/  FMUL R10, R24, R14 ;  /* 0x0000000e180a7220 */ /* 0x000fe20000400000 */
[----:B------:R-:W-:Y:S01]  /*7750*/  SHF.L.U32 R4, R39, 0x10, RZ ;  /* 0x0000001027047819 */ /* 0x000fe200000006ff */
[----:B------:R-:W-:Y:S01]  /*7760*/  FFMA R11, R27, R16, R11 ;  /* 0x000000101b0b7223 */ /* 0x000fe2000000000b */
[----:B------:R-:W-:Y:S01]  /*7770*/  LOP3.LUT R5, R39, 0xffff0000, RZ, 0xc0, !PT ;  /* 0xffff000027057812 */ /* 0x000fe200078ec0ff */
[----:B------:R-:W-:Y:S01]  /*7780*/  FFMA R8, R27, R0, R8 ;  /* 0x000000001b087223 */ /* 0x000fe20000000008 */
[----:B------:R-:W-:Y:S01]  /*7790*/  LOP3.LUT R0, R37, 0xffff0000, RZ, 0xc0, !PT ;  /* 0xffff000025007812 */ /* 0x000fe200078ec0ff */
[C---:B------:R-:W-:Y:S01]  /*77a0*/  FFMA R9, R27.reuse, R2, R9 ;  /* 0x000000021b097223 */ /* 0x040fe20000000009 */
[C---:B------:R-:W-:Y:S01]  /*77b0*/  SHF.L.U32 R2, R38.reuse, 0x10, RZ ;  /* 0x0000001026027819 */ /* 0x040fe200000006ff */
[----:B------:R-:W-:Y:S01]  /*77c0*/  FFMA R10, R27, R3, R10 ;  /* 0x000000031b0a7223 */ /* 0x000fe2000000000a */
[----:B------:R-:W-:Y:S01]  /*77d0*/  LOP3.LUT R3, R38, 0xffff0000, RZ, 0xc0, !PT ;  /* 0xffff000026037812 */ /* 0x000fe200078ec0ff */
[C---:B------:R-:W-:Y:S01]  /*77e0*/  FMUL R15, R24.reuse, R15 ;  /* 0x0000000f180f7220 */ /* 0x040fe20000400000 */
[----:B------:R-:W-:Y:S01]  /*77f0*/  F2FP.BF16.F32.PACK_AB R35, R11, R6 ;  /* 0x000000060b23723e */ /* 0x000fe200000010ff */
[C---:B------:R-:W-:Y:S01]  /*7800*/  FMUL R13, R24.reuse, R17 ;  /* 0x00000011180d7220 */ /* 0x040fe20000400000 */
[C---:B------:R-:W-:Y:S01]  /*7810*/  FMUL R14, R24.reuse, R18 ;  /* 0x00000012180e7220 */ /* 0x040fe20000400000 */
[----:B------:R-:W-:Y:S01]  /*7820*/  FFMA R15, R27, R0, R15 ;  /* 0x000000001b0f7223 */ /* 0x000fe2000000000f */
[----:B------:R-:W-:Y:S01]  /*7830*/  FMUL R19, R24, R19 ;  /* 0x0000001318137220 */ /* 0x000fe20000400000 */
[----:B------:R1:W-:Y:S01]  /*7840*/  STSM.16.M88.4 [R60+0x2200], R32 ;  /* 0x002200203c007844 */ /* 0x0003e20000000200 */
[----:B------:R-:W-:Y:S01]  /*7850*/  F2FP.BF16.F32.PACK_AB R8, R9, R8 ;  /* 0x000000080908723e */ /* 0x000fe200000010ff */
[----:B------:R-:W-:Y:S01]  /*7860*/  FFMA R12, R27, R2, R12 ;  /* 0x000000021b0c7223 */ /* 0x000fe2000000000c */
[----:B------:R-:W-:Y:S01]  /*7870*/  F2FP.BF16.F32.PACK_AB R9, R15, R10 ;  /* 0x0000000a0f09723e */ /* 0x000fe200000010ff */
[C---:B------:R-:W-:Y:S01]  /*7880*/  FFMA R13, R27.reuse, R3, R13 ;  /* 0x000000031b0d7223 */ /* 0x040fe2000000000d */
        /* <DEDUP_REMOVED lines=15> */
[----:B---3--:R-:W3:Y:S01]  /*7980*/  FENCE.VIEW.ASYNC.S ;  /* 0x00000000000073c6 */ /* 0x008ee20000000000 */
[----:B------:R-:W-:Y:S01]  /*7990*/  @P6 PRMT R0, R65, 0x654, R0 ;  /* 0x0000065441006816 */ /* 0x000fe20000000000 */
[----:B---3--:R-:W-:Y:S06]  /*79a0*/  BAR.SYNC.DEFER_BLOCKING 0x1, 0x80 ;  /* 0x0042000000007b1d */ /* 0x008fec0000010000 */
[----:B------:R-:W-:Y:S05]  /*79b0*/  @P0 BRA `(.L_x_124) ;  /* 0x0000000000280947 */ /* 0x000fea0003800000 */
[----:B------:R-:W3:Y:S01]  /*79c0*/  LDCU.64 UR6, c[0x0][0x348] ;  /* 0x00006900ff0677ac */ /* 0x000ee20008000a00 */
[----:B------:R-:W-:Y:S02]  /*79d0*/  UIADD3 UR9, UPT, UPT, UR49, 0x40, URZ ;  /* 0x0000004031097890 */ /* 0x000fe4000fffe0ff */
[----:B------:R-:W-:Y:S01]  /*79e0*/  UIADD3 UR8, UPT, UPT, UR44, 0x2200, URZ ;  /* 0x000022002c087890 */ /* 0x000fe2000fffe0ff */
[----:B------:R-:W-:Y:S01]  /*79f0*/  UMOV UR10, UR50 ;  /* 0x00000032000a7c82 */ /* 0x000fe20008000000 */
[----:B------:R-:W-:Y:S01]  /*7a00*/  UMOV UR11, UR36 ;  /* 0x00000024000b7c82 */ /* 0x000fe20008000000 */
[----:B---3--:R-:W-:Y:S04]  /*7a10*/  UIADD3 UR4, UP0, UPT, UR6, 0x680, URZ ;  /* 0x0000068006047890 */ /* 0x008fe8000ff1e0ff */
[----:B------:R-:W-:Y:S09]  /*7a20*/  UIADD3.X UR5, UPT, UPT, URZ, UR7, URZ, UP0, !UPT ;  /* 0x00000007ff057290 */ /* 0x000ff200087fe4ff */
[----:B------:R3:W-:Y:S01]  /*7a30*/  UTMASTG.3D [UR8], [UR4] ;  /* 0x00000008040073b5 */ /* 0x0007e20008010000 */
[----:B------:R0:W-:Y:S01]  /*7a40*/  UTMACMDFLUSH ;  /* 0x00000000000079b7 */ /* 0x0001e20000000000 */
[----:B---3--:R-:W-:Y:S04]  /*7a50*/  DEPBAR.LE SB0, 0x1 ;  /* 0x000080400000791a */ /* 0x008fe80000000000 */
.L_x_124:
[----:B------:R-:W-:Y:S05]  /*7a60*/  BSYNC.RECONVERGENT B0 ;  /* 0x0000000000007941 */ /* 0x000fea0003800200 */
.L_x_123:
        /* <DEDUP_REMOVED lines=8> */
[----:B---3--:R-:W-:Y:S06]  /*7af0*/  @!P6 BRA `(.L_x_126) ;  /* 0x000000000040e947 */ /* 0x008fec0003800000 */
        /* <DEDUP_REMOVED lines=8> */
[----:B------:R-:W3:Y:S02]  /*7b80*/  SYNCS.PHASECHK.TRANS64.TRYWAIT P0, [R3+URZ+0x50], R0 ;  /* 0x00005000030075a7 */ /* 0x000ee400080011ff */
[----:B---3--:R-:W-:Y:S05]  /*7b90*/  @!P0 BRA `(.L_x_129) ;  /* 0x0000001400a48947 */ /* 0x008fea0003800000 */
.L_x_128:
[----:B------:R-:W-:Y:S05]  /*7ba0*/  BSYNC B0 ;  /* 0x0000000000007941 */ /* 0x000fea0003800000 */
.L_x_127:
[----:B------:R-:W-:Y:S11]  /*7bb0*/  ISETP.NE.AND P0, PT, R64, RZ, PT ;  /* 0x000000ff4000720c */ /* 0x000ff60003f05270 */
[----:B------:R-:W-:Y:S02]  /*7bc0*/  @!UPT UIADD3 URZ, UPT, UPT, URZ, URZ, URZ ;  /* 0x000000fffffff290 */ /* 0x000fe4000fffe0ff */
[----:B------:R-:W-:Y:S05]  /*7bd0*/  @P0 WARPSYNC.ALL ;  /* 0x0000000000000948 */ /* 0x000fea0003800000 */
[----:B------:R4:W1:Y:S04]  /*7be0*/  @P0 LDSM.16.M88.4 R28, [R61+UR44+0x200] ;  /* 0x0002002c3d1c083b */ /* 0x0008680008000200 */
[----:B------:R4:W1:Y:S02]  /*7bf0*/  @P0 LDSM.16.M88.4 R36, [R2+0x200] ;  /* 0x000200000224083b */ /* 0x0008640000000200 */
.L_x_126:
[----:B------:R-:W-:Y:S05]  /*7c00*/  BSYNC B1 ;  /* 0x0000000000017941 */ /* 0x000fea0003800000 */
.L_x_125:
[----:B---3--:R-:W-:Y:S05]  /*7c10*/  VIADD R0, R25, 0x60 ;  /* 0x0000006019007836 */ /* 0x008fea0000000000 */
[----:B------:R-:W-:Y:S04]  /*7c20*/  SHF.R.U32.HI R0, RZ, 0x15, R0 ;  /* 0x00000015ff007819 */ /* 0x000fe80000011600 */
[----:B------:R-:W-:Y:S11]  /*7c30*/  LOP3.LUT P0, RZ, R0, 0x3, R46, 0x48, !PT ;  /* 0x0000000300ff7812 */ /* 0x000ff6000780482e */
[----:B------:R-:W-:Y:S02]  /*7c40*/  @!UPT UIADD3 URZ, UPT, UPT, URZ, URZ, URZ ;  /* 0x000000fffffff290 */ /* 0x000fe4000fffe0ff */
[----:B------:R-:W-:Y:S05]  /*7c50*/  @!P0 BRA `(.L_x_130) ;  /* 0x0000000000408947 */ /* 0x000fea0003800000 */
[----:B------:R-:W3:Y:S01]  /*7c60*/  LDCU.64 UR8, c[0x4][0x70] ;  /* 0x01000e00ff0877ac */ /* 0x000ee20008000a00 */
[----:B------:R-:W-:Y:S01]  /*7c70*/  MOV R3, 0x0 ;  /* 0x0000000000037802 */ /* 0x000fe20000000f00 */
[----:B------:R-:W-:Y:S02]  /*7c80*/  HFMA2 R12, -RZ, RZ, 0, 5.9604644775390625e-08 ;  /* 0x00000001ff0c7431 */ /* 0x000fe400000001ff */
[----:B-1----:R-:W-:Y:S02]  /*7c90*/  IMAD.MOV.U32 R8, RZ, RZ, 0x192 ;  /* 0x00000192ff087424 */ /* 0x002fe400078e00ff */
[----:B------:R-:W-:Y:S01]  /*7ca0*/  IMAD.MOV.U32 R13, RZ, RZ, RZ ;  /* 0x000000ffff0d7224 */ /* 0x000fe200078e00ff */
[----:B------:R-:W1:Y:S01]  /*7cb0*/  LDCU.64 UR6, c[0x4][0x78] ;  /* 0x01000f00ff0677ac */ /* 0x000e620008000a00 */
[----:B----4-:R-:W4:Y:S01]  /*7cc0*/  LDC.64 R2, c[0x4][R3] ;  /* 0x0100000003027b82 */ /* 0x010f220000000a00 */
        /* <DEDUP_REMOVED lines=9> */
.L_x_130:
[----:B------:R-:W-:Y:S01]  /*7d60*/  ISETP.NE.AND P0, PT, R57, RZ, PT ;  /* 0x000000ff3900720c */ /* 0x000fe20003f05270 */
[----:B------:R-:W-:Y:S05]  /*7d70*/  WARPSYNC.ALL ;  /* 0x0000000000007948 */ /* 0x000fea0003800000 */
[----:B------:R-:W-:Y:S01]  /*7d80*/  R2UR UR4, R25 ;  /* 0x00000000190472ca */ /* 0x000fe200000e0000 */
[----:B------:R-:W3:Y:S01]  /*7d90*/  S2UR UR5, SR_CgaCtaId ;  /* 0x00000000000579c3 */ /* 0x000ee20000008800 */
[C---:B-1----:R-:W-:Y:S01]  /*7da0*/  SHF.L.U32 R0, R28.reuse, 0x10, RZ ;  /* 0x000000101c007819 */ /* 0x042fe200000006ff */
[----:B------:R-:W-:Y:S01]  /*7db0*/  BSSY.RECONVERGENT B0, `(.L_x_131) ;  /* 0x0000052000007945 */ /* 0x000fe20003800200 */
[----:B----4-:R-:W-:Y:S02]  /*7dc0*/  LOP3.LUT R2, R28, 0xffff0000, RZ, 0xc0, !PT ;  /* 0xffff00001c027812 */ /* 0x010fe400078ec0ff */
[C---:B------:R-:W-:Y:S02]  /*7dd0*/  SHF.L.U32 R3, R29.reuse, 0x10, RZ ;  /* 0x000000101d037819 */ /* 0x040fe400000006ff */
[----:B------:R-:W-:Y:S02]  /*7de0*/  LOP3.LUT R20, R29, 0xffff0000, RZ, 0xc0, !PT ;  /* 0xffff00001d147812 */ /* 0x000fe400078ec0ff */
[C---:B------:R-:W-:Y:S02]  /*7df0*/  SHF.L.U32 R21, R30.reuse, 0x10, RZ ;  /* 0x000000101e157819 */ /* 0x040fe400000006ff */
[----:B------:R-:W-:Y:S01]  /*7e00*/  LOP3.LUT R25, R30, 0xffff0000, RZ, 0xc0, !PT ;  /* 0xffff00001e197812 */ /* 0x000fe200078ec0ff */
[----:B------:R-:W1:Y:S01]  /*7e10*/  LDTM.16dp256bit.x4 R4, tmem[UR4+0x60] ;  /* 0x00006004000479ee */ /* 0x000e620008120000 */
[----:B------:R-:W-:Y:S01]  /*7e20*/  R2UR UR4, R26 ;  /* 0x000000001a0472ca */ /* 0x000fe200000e0000 */
[----:B------:R-:W-:Y:S01]  /*7e30*/  NOP ;  /* 0x0000000000007918 */ /* 0x000fe20000000000 */
[C---:B------:R-:W-:Y:S02]  /*7e40*/  SHF.L.U32 R26, R31.reuse, 0x10, RZ ;  /* 0x000000101f1a7819 */ /* 0x040fe400000006ff */
[----:B------:R-:W-:Y:S02]  /*7e50*/  LOP3.LUT R28, R31, 0xffff0000, RZ, 0xc0, !PT ;  /* 0xffff00001f1c7812 */ /* 0x000fe400078ec0ff */
[C---:B------:R-:W-:Y:S02]  /*7e60*/  SHF.L.U32 R29, R36.reuse, 0x10, RZ ;  /* 0x00000010241d7819 */ /* 0x040fe400000006ff */
[----:B------:R-:W-:Y:S02]  /*7e70*/  LOP3.LUT R30, R36, 0xffff0000, RZ, 0xc0, !PT ;  /* 0xffff0000241e7812 */ /* 0x000fe400078ec0ff */
[C---:B------:R-:W-:Y:S02]  /*7e80*/  SHF.L.U32 R31, R37.reuse, 0x10, RZ ;  /* 0x00000010251f7819 */ /* 0x040fe400000006ff */
[----:B------:R-:W-:Y:S01]  /*7e90*/  LOP3.LUT R32, R37, 0xffff0000, RZ, 0xc0, !PT ;  /* 0xffff000025207812 */ /* 0x000fe200078ec0ff */
[----:B------:R-:W-:Y:S01]  /*7ea0*/  UIADD3 UR4, UPT, UPT, UR4, 0xe0, URZ ;  /* 0x000000e004047890 */ /* 0x000fe2000fffe0ff */
[C---:B------:R-:W-:Y:S02]  /*7eb0*/  SHF.L.U32 R33, R38.reuse, 0x10, RZ ;  /* 0x0000001026217819 */ /* 0x040fe400000006ff */
[----:B------:R-:W-:Y:S02]  /*7ec0*/  LOP3.LUT R34, R38, 0xffff0000, RZ, 0xc0, !PT ;  /* 0xffff000026227812 */ /* 0x000fe400078ec0ff */
[C---:B------:R-:W-:Y:S02]  /*7ed0*/  SHF.L.U32 R35, R39.reuse, 0x10, RZ ;  /* 0x0000001027237819 */ /* 0x040fe400000006ff */
[----:B------:R-:W-:Y:S01]  /*7ee0*/  LOP3.LUT R36, R39, 0xffff0000, RZ, 0xc0, !PT ;  /* 0xffff000027247812 */ /* 0x000fe200078ec0ff */
[C---:B-1----:R-:W-:Y:S01]  /*7ef0*/  FMUL R4, R24.reuse, R4 ;  /* 0x0000000418047220 */ /* 0x042fe20000400000 */
[----:B---3--:R-:W-:Y:S01]  /*7f00*/  UPRMT UR4, UR5, 0x654, UR4 ;  /* 0x0000065405047896 */ /* 0x008fe20008000004 */
[C---:B------:R-:W-:Y:S01]  /*7f10*/  FMUL R5, R24.reuse, R5 ;  /* 0x0000000518057220 */ /* 0x040fe20000400000 */
[C---:B------:R-:W-:Y:S01]  /*7f20*/  FMUL R6, R24.reuse, R6 ;  /* 0x0000000618067220 */ /* 0x040fe20000400000 */
[C---:B------:R-:W-:Y:S01]  /*7f30*/  FFMA R4, R27.reuse, R0, R4 ;  /* 0x000000001b047223 */ /* 0x040fe20000000004 */
[C---:B------:R-:W-:Y:S01]  /*7f40*/  FMUL R7, R24.reuse, R7 ;  /* 0x0000000718077220 */ /* 0x040fe20000400000 */
[C---:B------:R-:W-:Y:S01]  /*7f50*/  FFMA R5, R27.reuse, R2, R5 ;  /* 0x000000021b057223 */ /* 0x040fe20000000005 */
[C---:B------:R-:W-:Y:S01]  /*7f60*/  FFMA R6, R27.reuse, R3, R6 ;  /* 0x000000031b067223 */ /* 0x040fe20000000006 */
[C---:B------:R-:W-:Y:S01]  /*7f70*/  FMUL R8, R24.reuse, R8 ;  /* 0x0000000818087220 */ /* 0x040fe20000400000 */
[----:B------:R-:W-:Y:S01]  /*7f80*/  FFMA R7, R27, R20, R7 ;  /* 0x000000141b077223 */ /* 0x000fe20000000007 */
[----:B------:R-:W-:Y:S01]  /*7f90*/  SYNCS.ARRIVE.TRANS64.RED.A1T0 RZ, [UR4], RZ ;  /* 0x000000ffffff79a7 */ /* 0x000fe20008100404 */
[----:B------:R-:W-:Y:S01]  /*7fa0*/  F2FP.BF16.F32.PACK_AB R4, R5, R4 ;  /* 0x000000040504723e */ /* 0x000fe200000010ff */
[----:B------:R-:W-:Y:S01]  /*7fb0*/  FFMA R8, R27, R21, R8 ;  /* 0x000000151b087223 */ /* 0x000fe20000000008 */
[C---:B------:R-:W-:Y:S01]  /*7fc0*/  FMUL R9, R24.reuse, R9 ;  /* 0x0000000918097220 */ /* 0x040fe20000400000 */
[----:B------:R-:W-:Y:S01]  /*7fd0*/  F2FP.BF16.F32.PACK_AB R5, R7, R6 ;  /* 0x000000060705723e */ /* 0x000fe200000010ff */
[C---:B------:R-:W-:Y:S01]  /*7fe0*/  FMUL R0, R24.reuse, R10 ;  /* 0x0000000a18007220 */ /* 0x040fe20000400000 */
[C---:B------:R-:W-:Y:S01]  /*7ff0*/  FMUL R2, R24.reuse, R11 ;  /* 0x0000000b18027220 */ /* 0x040fe20000400000 */
[C---:B------:R-:W-:Y:S01]  /*8000*/  FMUL R3, R24.reuse, R12 ;  /* 0x0000000c18037220 */ /* 0x040fe20000400000 */
[C---:B------:R-:W-:Y:S01]  /*8010*/  FFMA R9, R27.reuse, R25, R9 ;  /* 0x000000191b097223 */ /* 0x040fe20000000009 */
[C---:B------:R-:W-:Y:S01]  /*8020*/  FMUL R10, R24.reuse, R13 ;  /* 0x0000000d180a7220 */ /* 0x040fe20000400000 */
[C---:B------:R-:W-:Y:S01]  /*8030*/  FFMA R0, R27.reuse, R26, R0 ;  /* 0x0000001a1b007223 */ /* 0x040fe20000000000 */
[C---:B------:R-:W-:Y:S01]  /*8040*/  FMUL R11, R24.reuse, R14 ;  /* 0x0000000e180b7220 */ /* 0x040fe20000400000 */
[C---:B------:R-:W-:Y:S01]  /*8050*/  FFMA R2, R27.reuse, R28, R2 ;  /* 0x0000001c1b027223 */ /* 0x040fe20000000002 */
[C---:B------:R-:W-:Y:S01]  /*8060*/  FMUL R15, R24.reuse, R15 ;  /* 0x0000000f180f7220 */ /* 0x040fe20000400000 */
[C---:B------:R-:W-:Y:S01]  /*8070*/  FMUL R12, R24.reuse, R16 ;  /* 0x00000010180c7220 */ /* 0x040fe20000400000 */
[C---:B------:R-:W-:Y:S01]  /*8080*/  FFMA R3, R27.reuse, R29, R3 ;  /* 0x0000001d1b037223 */ /* 0x040fe20000000003 */
[C---:B------:R-:W-:Y:S01]  /*8090*/  FMUL R13, R24.reuse, R17 ;  /* 0x00000011180d7220 */ /* 0x040fe20000400000 */
[C---:B------:R-:W-:Y:S01]  /*80a0*/  FFMA R10, R27.reuse, R30, R10 ;  /* 0x0000001e1b0a7223 */ /* 0x040fe2000000000a */
[C---:B------:R-:W-:Y:S01]  /*80b0*/  FMUL R14, R24.reuse, R18 ;  /* 0x00000012180e7220 */ /* 0x040fe20000400000 */
[C---:B------:R-:W-:Y:S01]  /*80c0*/  FFMA R11, R27.reuse, R31, R11 ;  /* 0x0000001f1b0b7223 */ /* 0x040fe2000000000b */
[C---:B------:R-:W-:Y:S01]  /*80d0*/  FFMA R15, R27.reuse, R32, R15 ;  /* 0x000000201b0f7223 */ /* 0x040fe2000000000f */
[----:B------:R-:W-:Y:S01]  /*80e0*/  FMUL R19, R24, R19 ;  /* 0x0000001318137220 */ /* 0x000fe20000400000 */
[C---:B------:R-:W-:Y:S01]  /*80f0*/  FFMA R12, R27.reuse, R33, R12 ;  /* 0x000000211b0c7223 */ /* 0x040fe2000000000c */
[C---:B------:R-:W-:Y:S01]  /*8100*/  FFMA R13, R27.reuse, R34, R13 ;  /* 0x000000221b0d7223 */ /* 0x040fe2000000000d */
[C---:B------:R-:W-:Y:S01]  /*8110*/  FFMA R14, R27.reuse, R35, R14 ;  /* 0x000000231b0e7223 */ /* 0x040fe2000000000e */
[----:B------:R-:W-:Y:S01]  /*8120*/  FFMA R19, R27, R36, R19 ;  /* 0x000000241b137223 */ /* 0x000fe20000000013 */
[----:B------:R-:W-:Y:S02]  /*8130*/  F2FP.BF16.F32.PACK_AB R6, R9, R8 ;  /* 0x000000080906723e */ /* 0x000fe400000010ff */
        /* <DEDUP_REMOVED lines=25> */
.L_x_132:
[----:B------:R-:W-:Y:S05]  /*82d0*/  BSYNC.RECONVERGENT B0 ;  /* 0x0000000000007941 */ /* 0x000fea0003800200 */
.L_x_131:
[----:B------:R-:W-:Y:S01]  /*82e0*/  BAR.SYNC.DEFER_BLOCKING 0x1, 0x80 ;  /* 0x0042000000007b1d */ /* 0x000fe20000010000 */
[----:B------:R-:W-:Y:S01]  /*82f0*/  UISETP.NE.AND UP0, UPT, UR47, -0x4, UPT ;  /* 0xfffffffc2f00788c */ /* 0x000fe2000bf05270 */
[----:B------:R-:W-:Y:S08]  /*8300*/  IADD3 R22, PT, PT, R22, 0x1, RZ ;  /* 0x0000000116167810 */ /* 0x000ff00007ffe0ff */
[----:B------:R-:W-:Y:S05]  /*8310*/  BRA.U !UP0, `(.L_x_133) ;  /* 0x0000000108247547 */ /* 0x000fea000b800000 */
[----:B------:R-:W-:Y:S01]  /*8320*/  ISETP.NE.AND P0, PT, R58, RZ, PT ;  /* 0x000000ff3a00720c */ /* 0x000fe20003f05270 */
[----:B------:R-:W-:Y:S01]  /*8330*/  IMAD.U32 R0, RZ, RZ, UR46 ;  /* 0x0000002eff007e24 */ /* 0x000fe2000f8e00ff */
[----:B------:R-:W-:Y:S04]  /*8340*/  UIADD3 UR4, UPT, UPT, UR46, 0x1, URZ ;  /* 0x000000012e047890 */ /* 0x000fe8000fffe0ff */
[----:B------:R-:W-:Y:S04]  /*8350*/  UISETP.NE.AND UP0, UPT, UR4, 0x4, UPT ;  /* 0x000000040400788c */ /* 0x000fe8000bf05270 */
[----:B------:R-:W-:Y:S03]  /*8360*/  USEL UR46, UR4, URZ, UP0 ;  /* 0x000000ff042e7287 */ /* 0x000fe60008000000 */
[----:B------:R-:W-:Y:S05]  /*8370*/  @P0 LEA R0, R0, UR44, 0x3 ;  /* 0x0000002c00000c11 */ /* 0x000fea000f8e18ff */
[----:B------:R-:W-:Y:S05]  /*8380*/  @P0 VIADD R0, R0, 0x70 ;  /* 0x0000007000000836 */ /* 0x000fea0000000000 */
[----:B------:R-:W-:Y:S04]  /*8390*/  @P0 PRMT R0, R65, 0x654, R0 ;  /* 0x0000065441000816 */ /* 0x000fe80000000000 */
[----:B------:R3:W-:Y:S03]  /*83a0*/  @P0 SYNCS.ARRIVE.TRANS64.RED.A1T0 RZ, [R0+URZ], RZ ;  /* 0x000000ff00ff09a7 */ /* 0x0007e600081004ff */
.L_x_133:
[----:B------:R-:W-:Y:S01]  /*83b0*/  R2UR UR5, R47 ;  /* 0x000000002f0572ca */ /* 0x000fe200000e0000 */
[----:B------:R-:W-:Y:S01]  /*83c0*/  UISETP.NE.AND UP0, UPT, UR61, URZ, UPT ;  /* 0x000000ff3d00728c */ /* 0x000fe2000bf05270 */
[----:B------:R-:W-:Y:S01]  /*83d0*/  R2UR UR4, R48 ;  /* 0x00000000300472ca */ /* 0x000fe200000e0000 */
[----:B------:R-:W-:Y:S01]  /*83e0*/  UIADD3 UR47, UPT, UPT, UR47, 0x4, URZ ;  /* 0x000000042f2f7890 */ /* 0x000fe2000fffe0ff */
[----:B------:R-:W-:Y:S01]  /*83f0*/  ISETP.NE.AND P0, PT, R52, 0x2, PT ;  /* 0x000000023400780c */ /* 0x000fe20003f05270 */
[----:B------:R-:W-:Y:S01]  /*8400*/  UMOV UR36, UR60 ;  /* 0x0000003c00247c82 */ /* 0x000fe20008000000 */
[----:B------:R-:W-:Y:S02]  /*8410*/  ISETP.NE.AND P1, PT, R22, 0x4, PT ;  /* 0x000000041600780c */ /* 0x000fe40003f25270 */
[----:B------:R-:W-:Y:S02]  /*8420*/  SEL R2, RZ, 0x1, P0 ;  /* 0x00000001ff027807 */ /* 0x000fe40000000000 */
[----:B---3--:R-:W-:Y:S02]  /*8430*/  SEL R0, RZ, 0x1, P1 ;  /* 0x00000001ff007807 */ /* 0x008fe40000800000 */
[----:B------:R-:W-:Y:S01]  /*8440*/  LOP3.LUT R53, R53, R2, RZ, 0x3c, !PT ;  /* 0x0000000235357212 */ /* 0x000fe200078e3cff */
[----:B------:R-:W-:Y:S01]  /*8450*/  UIADD3 UR20, UPT, UPT, UR37, UR5, URZ ;  /* 0x0000000525147290 */ /* 0x000fe2000fffe0ff */
[----:B------:R-:W-:Y:S01]  /*8460*/  LOP3.LUT R54, R54, R0, RZ, 0x3c, !PT ;  /* 0x0000000036367212 */ /* 0x000fe200078e3cff */
[----:B------:R-:W-:Y:S01]  /*8470*/  UIADD3 UR16, UPT, UPT, UR38, UR4, URZ ;  /* 0x0000000426107290 */ /* 0x000fe2000fffe0ff */
[----:B------:R-:W-:Y:S02]  /*8480*/  SEL R52, R52, RZ, P0 ;  /* 0x000000ff34347207 */ /* 0x000fe40000000000 */
[----:B------:R-:W-:Y:S01]  /*8490*/  SEL R22, R22, RZ, P1 ;  /* 0x000000ff16167207 */ /* 0x000fe20000800000 */
[----:B------:R-:W-:Y:S08]  /*84a0*/  BRA.U UP0, `(.L_x_134) ;  /* 0xffffffcd00b07547 */ /* 0x000ff0000b83ffff */
[----:B------:R-:W-:-:S13]  /*84b0*/  R2UR UR4, R49 ;  /* 0x00000000310472ca */ /* 0x000fda00000e0000 */
[----:B------:R-:W-:-:S09]  /*84c0*/  UISETP.NE.AND UP0, UPT, UR4, URZ, UPT ;  /* 0x000000ff0400728c */ /* 0x000fd2000bf05270 */
[----:B------:R-:W-:Y:S05]  /*84d0*/  BRA.U !UP0, `(.L_x_135) ;  /* 0x0000000108487547 */ /* 0x000fea000b800000 */
[----:B------:R-:W3:Y:S02]  /*84e0*/  LDCU.64 UR4, c[0x0][0x890] ;  /* 0x00011200ff0477ac */ /* 0x000ee40008000a00 */
[----:B---3--:R-:W-:-:S04]  /*84f0*/  UISETP.NE.U32.AND UP0, UPT, UR4, URZ, UPT ;  /* 0x000000ff0400728c */ /* 0x008fc8000bf05070 */
[----:B------:R-:W-:-:S09]  /*8500*/  UISETP.NE.AND.EX UP0, UPT, UR5, URZ, UPT, UP0 ;  /* 0x000000ff0500728c */ /* 0x000fd2000bf05300 */
[----:B------:R-:W-:Y:S05]  /*8510*/  BRA.U UP0, `(.L_x_136) ;  /* 0x00000001000c7547 */ /* 0x000fea000b800000 */
[----:B------:R-:W-:-:S13]  /*8520*/  FSETP.NEU.AND P0, PT, R27, RZ, PT ;  /* 0x000000ff1b00720b */ /* 0x000fda0003f0d000 */
[----:B------:R-:W-:Y:S05]  /*8530*/  @!P0 EXIT ;  /* 0x000000000000894d */ /* 0x000fea0003800000 */
[----:B------:R-:W-:Y:S05]  /*8540*/  BRA `(.L_x_135) ;  /* 0x00000000002c7947 */ /* 0x000fea0003800000 */
.L_x_136:
[----:B------:R-:W-:Y:S01]  /*8550*/  ISETP.NE.AND P0, PT, R51, RZ, PT ;  /* 0x000000ff3300720c */ /* 0x000fe20003f05270 */
[----:B------:R-:W-:-:S12]  /*8560*/  BSSY.RECONVERGENT B0, `(.L_x_135) ;  /* 0x0000009000007945 */ /* 0x000fd80003800200 */
[----:B------:R-:W-:Y:S05]  /*8570*/  @P0 BRA `(.L_x_137) ;  /* 0x0000000000140947 */ /* 0x000fea0003800000 */
[----:B------:R-:W3:Y:S02]  /*8580*/  LDCU.64 UR4, c[0x0][0x888] ;  /* 0x00011100ff0477ac */ /* 0x000ee40008000a00 */
[----:B---3--:R-:W-:-:S04]  /*8590*/  ISETP.NE.U32.AND P0, PT, RZ, UR4, PT ;  /* 0x00000004ff007c0c */ /* 0x008fc8000bf05070 */
[----:B------:R-:W-:-:S13]  /*85a0*/  ISETP.NE.AND.EX P0, PT, RZ, UR5, PT, P0 ;  /* 0x00000005ff007c0c */ /* 0x000fda000bf05300 */
[----:B------:R-:W-:Y:S05]  /*85b0*/  @!P0 EXIT ;  /* 0x000000000000894d */ /* 0x000fea0003800000 */
[----:B------:R-:W-:Y:S05]  /*85c0*/  BRA `(.L_x_138) ;  /* 0x0000000000087947 */ /* 0x000fea0003800000 */
.L_x_137:
[----:B------:R-:W-:-:S13]  /*85d0*/  FSETP.NEU.AND P0, PT, R27, RZ, PT ;  /* 0x000000ff1b00720b */ /* 0x000fda0003f0d000 */
[----:B------:R-:W-:Y:S05]  /*85e0*/  @!P0 EXIT ;  /* 0x000000000000894d */ /* 0x000fea0003800000 */
.L_x_138:
[----:B------:R-:W-:Y:S05]  /*85f0*/  BSYNC.RECONVERGENT B0 ;  /* 0x0000000000007941 */ /* 0x000fea0003800200 */
.L_x_135:
[----:B------:R-:W3:Y:S01]  /*8600*/  S2UR UR5, SR_CgaCtaId ;  /* 0x00000000000579c3 */ /* 0x000ee20000008800 */
[----:B------:R-:W-:Y:S01]  /*8610*/  ULEA UR4, UR46, UR44, 0x3 ;  /* 0x0000002c2e047291 */ /* 0x000fe2000f8e18ff */
[----:B------:R-:W-:-:S04]  /*8620*/  DEPBAR.LE SB0, 0x0 ;  /* 0x000080000000791a */ /* 0x000fc80000000000 */
[----:B------:R-:W-:-:S04]  /*8630*/  UIADD3 UR4, UPT, UPT, UR4, 0x70, URZ ;  /* 0x0000007004047890 */ /* 0x000fc8000fffe0ff */
[----:B---3--:R-:W-:-:S09]  /*8640*/  UPRMT UR4, UR5, 0x654, UR4 ;  /* 0x0000065405047896 */ /* 0x008fd20008000004 */
[----:B------:R-:W-:Y:S01]  /*8650*/  SYNCS.ARRIVE.TRANS64.RED.A1T0 RZ, [UR4], RZ ;  /* 0x000000ffffff79a7 */ /* 0x000fe20008100404 */
[----:B------:R-:W-:Y:S05]  /*8660*/  EXIT ;  /* 0x000000000000794d */ /* 0x000fea0003800000 */
.L_x_24:
[----:B--2---:R2:W3:Y:S02]  /*8670*/  SYNCS.PHASECHK.TRANS64.TRYWAIT P0, [R0+URZ+0x110], R2 ;  /* 0x00011002000075a7 */ /* 0x0044e400080011ff */
[----:B---3--:R-:W-:Y:S05]  /*8680*/  @!P0 NANOSLEEP.SYNCS 0x989680 ;  /* 0x009896800000895d */ /* 0x008fea0003900000 */
[----:B------:R-:W3:Y:S02]  /*8690*/  @!P0 SYNCS.PHASECHK.TRANS64 P0, [R0+URZ+0x110], R2 ;  /* 0x00011002000085a7 */ /* 0x000ee400080010ff */
[----:B---3--:R-:W-:Y:S05]  /*86a0*/  @!P0 BRA `(.L_x_24) ;  /* 0xfffffffc00f08947 */ /* 0x008fea000383ffff */
[----:B------:R-:W-:Y:S05]  /*86b0*/  BRA `(.L_x_139) ;  /* 0xffffff9000987947 */ /* 0x000fea000383ffff */
.L_x_27:
[----:B--2---:R-:W-:-:S07]  /*86c0*/  MOV R0, UR33 ;  /* 0x0000002100007c02 */ /* 0x004fce0008000f00 */
.L_x_140:
[----:B--2---:R2:W3:Y:S02]  /*86d0*/  SYNCS.PHASECHK.TRANS64.TRYWAIT P0, [R0+URZ+0x28], R3 ;  /* 0x00002803000075a7 */ /* 0x0044e400080011ff */
[----:B---3--:R-:W-:Y:S05]  /*86e0*/  @!P0 NANOSLEEP.SYNCS 0x989680 ;  /* 0x009896800000895d */ /* 0x008fea0003900000 */
[----:B------:R-:W3:Y:S02]  /*86f0*/  @!P0 SYNCS.PHASECHK.TRANS64 P0, [R0+URZ+0x28], R3 ;  /* 0x00002803000085a7 */ /* 0x000ee400080010ff */
[----:B---3--:R-:W-:Y:S05]  /*8700*/  @!P0 BRA `(.L_x_140) ;  /* 0xfffffffc00f08947 */ /* 0x008fea000383ffff */
[----:B------:R-:W-:Y:S05]  /*8710*/  BRA `(.L_x_26) ;  /* 0xffffff9000d87947 */ /* 0x000fea000383ffff */
.L_x_34:
[----:B-1----:R-:W-:-:S07]  /*8720*/  MOV R0, UR17 ;  /* 0x0000001100007c02 */ /* 0x002fce0008000f00 */
.L_x_141:
[----:B-1----:R1:W2:Y:S02]  /*8730*/  SYNCS.PHASECHK.TRANS64.TRYWAIT P0, [R0+URZ+0x28], R3 ;  /* 0x00002803000075a7 */ /* 0x0022a400080011ff */
[----:B--2---:R-:W-:Y:S05]  /*8740*/  @!P0 NANOSLEEP.SYNCS 0x989680 ;  /* 0x009896800000895d */ /* 0x004fea0003900000 */
[----:B------:R-:W2:Y:S02]  /*8750*/  @!P0 SYNCS.PHASECHK.TRANS64 P0, [R0+URZ+0x28], R3 ;  /* 0x00002803000085a7 */ /* 0x000ea400080010ff */
[----:B--2---:R-:W-:Y:S05]  /*8760*/  @!P0 BRA `(.L_x_141) ;  /* 0xfffffffc00f08947 */ /* 0x004fea000383ffff */
[----:B------:R-:W-:Y:S05]  /*8770*/  BRA `(.L_x_33) ;  /* 0xffffff9400987947 */ /* 0x000fea000383ffff */
.L_x_39:
[----:B-1----:R1:W2:Y:S02]  /*8780*/  SYNCS.PHASECHK.TRANS64.TRYWAIT P0, [R3+URZ+0xa0], R0 ;  /* 0x0000a000030075a7 */ /* 0x0022a400080011ff */
[----:B--2---:R-:W-:Y:S05]  /*8790*/  @!P0 NANOSLEEP.SYNCS 0x989680 ;  /* 0x009896800000895d */ /* 0x004fea0003900000 */
[----:B------:R-:W2:Y:S02]  /*87a0*/  @!P0 SYNCS.PHASECHK.TRANS64 P0, [R3+URZ+0xa0], R0 ;  /* 0x0000a000030085a7 */ /* 0x000ea400080010ff */
[----:B--2---:R-:W-:Y:S05]  /*87b0*/  @!P0 BRA `(.L_x_39) ;  /* 0xfffffffc00f08947 */ /* 0x004fea000383ffff */
[----:B------:R-:W-:Y:S05]  /*87c0*/  BRA `(.L_x_142) ;  /* 0xffffff9800387947 */ /* 0x000fea000383ffff */
.L_x_43:
[----:B------:R-:W-:-:S07]  /*87d0*/  MOV R0, UR4 ;  /* 0x0000000400007c02 */ /* 0x000fce0008000f00 */
.L_x_143:
[----:B-1----:R1:W2:Y:S02]  /*87e0*/  SYNCS.PHASECHK.TRANS64.TRYWAIT P0, [R0+URZ], R2 ;  /* 0x00000002000075a7 */ /* 0x0022a400080011ff */
[----:B--2---:R-:W-:Y:S05]  /*87f0*/  @!P0 NANOSLEEP.SYNCS 0x989680 ;  /* 0x009896800000895d */ /* 0x004fea0003900000 */
[----:B------:R-:W2:Y:S02]  /*8800*/  @!P0 SYNCS.PHASECHK.TRANS64 P0, [R0+URZ], R2 ;  /* 0x00000002000085a7 */ /* 0x000ea400080010ff */
[----:B--2---:R-:W-:Y:S05]  /*8810*/  @!P0 BRA `(.L_x_143) ;  /* 0xfffffffc00f08947 */ /* 0x004fea000383ffff */
[----:B------:R-:W-:Y:S05]  /*8820*/  BRA `(.L_x_144) ;  /* 0xffffff9c00e47947 */ /* 0x000fea000383ffff */
.L_x_44:
[----:B------:R-:W-:-:S07]  /*8830*/  MOV R0, UR5 ;  /* 0x0000000500007c02 */ /* 0x000fce0008000f00 */
.L_x_145:
[----:B-1----:R1:W2:Y:S02]  /*8840*/  SYNCS.PHASECHK.TRANS64.TRYWAIT P0, [R0+URZ], R3 ;  /* 0x00000003000075a7 */ /* 0x0022a400080011ff */
[----:B--2---:R-:W-:Y:S05]  /*8850*/  @!P0 NANOSLEEP.SYNCS 0x989680 ;  /* 0x009896800000895d */ /* 0x004fea0003900000 */
[----:B------:R-:W2:Y:S02]  /*8860*/  @!P0 SYNCS.PHASECHK.TRANS64 P0, [R0+URZ], R3 ;  /* 0x00000003000085a7 */ /* 0x000ea400080010ff */
[----:B--2---:R-:W-:Y:S05]  /*8870*/  @!P0 BRA `(.L_x_145) ;  /* 0xfffffffc00f08947 */ /* 0x004fea000383ffff */
[----:B------:R-:W-:Y:S05]  /*8880*/  BRA `(.L_x_146) ;  /* 0xffffff9c00f07947 */ /* 0x000fea000383ffff */
.L_x_45:
[----:B------:R-:W-:-:S07]  /*8890*/  MOV R0, UR5 ;  /* 0x0000000500007c02 */ /* 0x000fce0008000f00 */
.L_x_147:
[----:B-1----:R1:W2:Y:S02]  /*88a0*/  SYNCS.PHASECHK.TRANS64.TRYWAIT P0, [R0+URZ], R3 ;  /* 0x00000003000075a7 */ /* 0x0022a400080011ff */
[----:B--2---:R-:W-:Y:S05]  /*88b0*/  @!P0 NANOSLEEP.SYNCS 0x989680 ;  /* 0x009896800000895d */ /* 0x004fea0003900000 */
[----:B------:R-:W2:Y:S02]  /*88c0*/  @!P0 SYNCS.PHASECHK.TRANS64 P0, [R0+URZ], R3 ;  /* 0x00000003000085a7 */ /* 0x000ea400080010ff */
[----:B--2---:R-:W-:Y:S05]  /*88d0*/  @!P0 BRA `(.L_x_147) ;  /* 0xfffffffc00f08947 */ /* 0x004fea000383ffff */
[----:B------:R-:W-:Y:S05]  /*88e0*/  BRA `(.L_x_148) ;  /* 0xffffff9c00fc7947 */ /* 0x000fea000383ffff */
.L_x_46:
[----:B------:R-:W-:-:S07]  /*88f0*/  MOV R0, UR5 ;  /* 0x0000000500007c02 */ /* 0x000fce0008000f00 */
.L_x_149:
[----:B-1----:R1:W2:Y:S02]  /*8900*/  SYNCS.PHASECHK.TRANS64.TRYWAIT P0, [R0+URZ], R3 ;  /* 0x00000003000075a7 */ /* 0x0022a400080011ff */
[----:B--2---:R-:W-:Y:S05]  /*8910*/  @!P0 NANOSLEEP.SYNCS 0x989680 ;  /* 0x009896800000895d */ /* 0x004fea0003900000 */
[----:B------:R-:W2:Y:S02]  /*8920*/  @!P0 SYNCS.PHASECHK.TRANS64 P0, [R0+URZ], R3 ;  /* 0x00000003000085a7 */ /* 0x000ea400080010ff */
[----:B--2---:R-:W-:Y:S05]  /*8930*/  @!P0 BRA `(.L_x_149) ;  /* 0xfffffffc00f08947 */ /* 0x004fea000383ffff */
[----:B------:R-:W-:Y:S05]  /*8940*/  BRA `(.L_x_150) ;  /* 0xffffffa000087947 */ /* 0x000fea000383ffff */
.L_x_49:
[----:B-1----:R1:W2:Y:S02]  /*8950*/  SYNCS.PHASECHK.TRANS64.TRYWAIT P0, [R2+URZ+0x100], R4 ;  /* 0x00010004020075a7 */ /* 0x0022a400080011ff */
[----:B--2---:R-:W-:Y:S05]  /*8960*/  @!P0 NANOSLEEP.SYNCS 0x989680 ;  /* 0x009896800000895d */ /* 0x004fea0003900000 */
[----:B------:R-:W2:Y:S02]  /*8970*/  @!P0 SYNCS.PHASECHK.TRANS64 P0, [R2+URZ+0x100], R4 ;  /* 0x00010004020085a7 */ /* 0x000ea400080010ff */
[----:B--2---:R-:W-:Y:S05]  /*8980*/  @!P0 BRA `(.L_x_49) ;  /* 0xfffffffc00f08947 */ /* 0x004fea000383ffff */
[----:B------:R-:W-:Y:S05]  /*8990*/  BRA `(.L_x_151) ;  /* 0xffffffa0006c7947 */ /* 0x000fea000383ffff */
.L_x_50:
[----:B------:R-:W-:-:S07]  /*89a0*/  MOV R2, UR4 ;  /* 0x0000000400027c02 */ /* 0x000fce0008000f00 */
.L_x_152:
[----:B-1----:R1:W2:Y:S02]  /*89b0*/  SYNCS.PHASECHK.TRANS64.TRYWAIT P0, [R2+URZ+0xb0], R5 ;  /* 0x0000b005020075a7 */ /* 0x0022a400080011ff */
[----:B--2---:R-:W-:Y:S05]  /*89c0*/  @!P0 NANOSLEEP.SYNCS 0x989680 ;  /* 0x009896800000895d */ /* 0x004fea0003900000 */
[----:B------:R-:W2:Y:S02]  /*89d0*/  @!P0 SYNCS.PHASECHK.TRANS64 P0, [R2+URZ+0xb0], R5 ;  /* 0x0000b005020085a7 */ /* 0x000ea400080010ff */
[----:B--2---:R-:W-:Y:S05]  /*89e0*/  @!P0 BRA `(.L_x_152) ;  /* 0xfffffffc00f08947 */ /* 0x004fea000383ffff */
[----:B------:R-:W-:Y:S05]  /*89f0*/  BRA `(.L_x_153) ;  /* 0xffffffa0007c7947 */ /* 0x000fea000383ffff */
.L_x_51:
[----:B-1----:R1:W2:Y:S02]  /*8a00*/  SYNCS.PHASECHK.TRANS64.TRYWAIT P1, [R2+URZ+0xa0], R4 ;  /* 0x0000a004020075a7 */ /* 0x0022a400080211ff */
[----:B--2---:R-:W-:Y:S05]  /*8a10*/  @!P1 NANOSLEEP.SYNCS 0x989680 ;  /* 0x009896800000995d */ /* 0x004fea0003900000 */
[----:B------:R-:W2:Y:S02]  /*8a20*/  @!P1 SYNCS.PHASECHK.TRANS64 P1, [R2+URZ+0xa0], R4 ;  /* 0x0000a004020095a7 */ /* 0x000ea400080210ff */
[----:B--2---:R-:W-:Y:S05]  /*8a30*/  @!P1 BRA `(.L_x_51) ;  /* 0xfffffffc00f09947 */ /* 0x004fea000383ffff */
[----:B------:R-:W-:Y:S05]  /*8a40*/  BRA `(.L_x_154) ;  /* 0xffffffa000ac7947 */ /* 0x000fea000383ffff */
.L_x_54:
[----:B------:R-:W-:-:S07]  /*8a50*/  MOV R0, UR4 ;  /* 0x0000000400007c02 */ /* 0x000fce0008000f00 */
.L_x_155:
[----:B-1----:R1:W2:Y:S02]  /*8a60*/  SYNCS.PHASECHK.TRANS64.TRYWAIT P0, [R0+URZ+0xb0], R2 ;  /* 0x0000b002000075a7 */ /* 0x0022a400080011ff */
[----:B--2---:R-:W-:Y:S05]  /*8a70*/  @!P0 NANOSLEEP.SYNCS 0x989680 ;  /* 0x009896800000895d */ /* 0x004fea0003900000 */
[----:B------:R-:W2:Y:S02]  /*8a80*/  @!P0 SYNCS.PHASECHK.TRANS64 P0, [R0+URZ+0xb0], R2 ;  /* 0x0000b002000085a7 */ /* 0x000ea400080010ff */
[----:B--2---:R-:W-:Y:S05]  /*8a90*/  @!P0 BRA `(.L_x_155) ;  /* 0xfffffffc00f08947 */ /* 0x004fea000383ffff */
[----:B------:R-:W-:Y:S05]  /*8aa0*/  BRA `(.L_x_53) ;  /* 0xffffffa400007947 */ /* 0x000fea000383ffff */
.L_x_61:
[----:B-1----:R1:W2:Y:S02]  /*8ab0*/  SYNCS.PHASECHK.TRANS64.TRYWAIT P1, [R0+URZ+0xa0], R2 ;  /* 0x0000a002000075a7 */ /* 0x0022a400080211ff */
[----:B--2---:R-:W-:Y:S05]  /*8ac0*/  @!P1 NANOSLEEP.SYNCS 0x989680 ;  /* 0x009896800000995d */ /* 0x004fea0003900000 */
[----:B------:R-:W2:Y:S02]  /*8ad0*/  @!P1 SYNCS.PHASECHK.TRANS64 P1, [R0+URZ+0xa0], R2 ;  /* 0x0000a002000095a7 */ /* 0x000ea400080210ff */
[----:B--2---:R-:W-:Y:S05]  /*8ae0*/  @!P1 BRA `(.L_x_61) ;  /* 0xfffffffc00f09947 */ /* 0x004fea000383ffff */
[----:B------:R-:W-:Y:S05]  /*8af0*/  BRA `(.L_x_156) ;  /* 0xffffffa800787947 */ /* 0x000fea000383ffff */
.L_x_62:
[----:B------:R-:W-:-:S07]  /*8b00*/  MOV R2, UR31 ;  /* 0x0000001f00027c02 */ /* 0x000fce0008000f00 */
.L_x_157:
[----:B-1----:R1:W2:Y:S02]  /*8b10*/  SYNCS.PHASECHK.TRANS64.TRYWAIT P0, [R2+URZ+0xe0], R0 ;  /* 0x0000e000020075a7 */ /* 0x0022a400080011ff */
[----:B--2---:R-:W-:Y:S05]  /*8b20*/  @!P0 NANOSLEEP.SYNCS 0x989680 ;  /* 0x009896800000895d */ /* 0x004fea0003900000 */
[----:B------:R-:W2:Y:S02]  /*8b30*/  @!P0 SYNCS.PHASECHK.TRANS64 P0, [R2+URZ+0xe0], R0 ;  /* 0x0000e000020085a7 */ /* 0x000ea400080010ff */
[----:B--2---:R-:W-:Y:S05]  /*8b40*/  @!P0 BRA `(.L_x_157) ;  /* 0xfffffffc00f08947 */ /* 0x004fea000383ffff */
[----:B------:R-:W-:Y:S05]  /*8b50*/  BRA `(.L_x_158) ;  /* 0xffffffa800c87947 */ /* 0x000fea000383ffff */
.L_x_65:
[----:B------:R-:W-:Y:S07]  /*8b60*/  MOV R0, UR5 ;  /* 0x0000000500007c02 */ /* 0x000fee0008000f00 */
.L_x_159:
[----:B-1----:R1:W2:Y:S02]  /*8b70*/  SYNCS.PHASECHK.TRANS64.TRYWAIT P0, [R0+URZ], R2 ;  /* 0x00000002000075a7 */ /* 0x0022a400080011ff */
[----:B--2---:R-:W-:Y:S05]  /*8b80*/  @!P0 NANOSLEEP.SYNCS 0x989680 ;  /* 0x009896800000895d */ /* 0x004fea0003900000 */
[----:B------:R-:W2:Y:S02]  /*8b90*/  @!P0 SYNCS.PHASECHK.TRANS64 P0, [R0+URZ], R2 ;  /* 0x00000002000085a7 */ /* 0x000ea400080010ff */
[----:B--2---:R-:W-:Y:S05]  /*8ba0*/  @!P0 BRA `(.L_x_159) ;  /* 0xfffffffc00f08947 */ /* 0x004fea000383ffff */
[----:B------:R-:W-:Y:S05]  /*8bb0*/  BRA `(.L_x_64) ;  /* 0xffffffa800e47947 */ /* 0x000fea000383ffff */
.L_x_68:
[----:B------:R-:W-:-:S07]  /*8bc0*/  MOV R0, UR4 ;  /* 0x0000000400007c02 */ /* 0x000fce0008000f00 */
.L_x_160:
[----:B--2---:R2:W4:Y:S02]  /*8bd0*/  SYNCS.PHASECHK.TRANS64.TRYWAIT P0, [R0+URZ], R2 ;  /* 0x00000002000075a7 */ /* 0x00452400080011ff */
[----:B----4-:R-:W-:Y:S05]  /*8be0*/  @!P0 NANOSLEEP.SYNCS 0x989680 ;  /* 0x009896800000895d */ /* 0x010fea0003900000 */
[----:B------:R-:W4:Y:S02]  /*8bf0*/  @!P0 SYNCS.PHASECHK.TRANS64 P0, [R0+URZ], R2 ;  /* 0x00000002000085a7 */ /* 0x000f2400080010ff */
[----:B----4-:R-:W-:Y:S05]  /*8c00*/  @!P0 BRA `(.L_x_160) ;  /* 0xfffffffc00f08947 */ /* 0x010fea000383ffff */
[----:B------:R-:W-:Y:S05]  /*8c10*/  BRA `(.L_x_161) ;  /* 0xffffffac00c07947 */ /* 0x000fea000383ffff */
.L_x_69:
[----:B------:R-:W-:-:S07]  /*8c20*/  MOV R0, UR5 ;  /* 0x0000000500007c02 */ /* 0x000fce0008000f00 */
.L_x_162:
[----:B-1----:R1:W2:Y:S02]  /*8c30*/  SYNCS.PHASECHK.TRANS64.TRYWAIT P0, [R0+URZ], R3 ;  /* 0x00000003000075a7 */ /* 0x0022a400080011ff */
[----:B--2---:R-:W-:Y:S05]  /*8c40*/  @!P0 NANOSLEEP.SYNCS 0x989680 ;  /* 0x009896800000895d */ /* 0x004fea0003900000 */
[----:B------:R-:W2:Y:S02]  /*8c50*/  @!P0 SYNCS.PHASECHK.TRANS64 P0, [R0+URZ], R3 ;  /* 0x00000003000085a7 */ /* 0x000ea400080010ff */
[----:B--2---:R-:W-:Y:S05]  /*8c60*/  @!P0 BRA `(.L_x_162) ;  /* 0xfffffffc00f08947 */ /* 0x004fea000383ffff */
[----:B------:R-:W-:Y:S05]  /*8c70*/  BRA `(.L_x_163) ;  /* 0xffffffac00cc7947 */ /* 0x000fea000383ffff */
.L_x_70:
[----:B------:R-:W-:-:S07]  /*8c80*/  MOV R0, UR5 ;  /* 0x0000000500007c02 */ /* 0x000fce0008000f00 */
.L_x_164:
[----:B-1----:R1:W2:Y:S02]  /*8c90*/  SYNCS.PHASECHK.TRANS64.TRYWAIT P0, [R0+URZ], R3 ;  /* 0x00000003000075a7 */ /* 0x0022a400080011ff */
[----:B--2---:R-:W-:Y:S05]  /*8ca0*/  @!P0 NANOSLEEP.SYNCS 0x989680 ;  /* 0x009896800000895d */ /* 0x004fea0003900000 */
[----:B------:R-:W2:Y:S02]  /*8cb0*/  @!P0 SYNCS.PHASECHK.TRANS64 P0, [R0+URZ], R3 ;  /* 0x00000003000085a7 */ /* 0x000ea400080010ff */
[----:B--2---:R-:W-:Y:S05]  /*8cc0*/  @!P0 BRA `(.L_x_164) ;  /* 0xfffffffc00f08947 */ /* 0x004fea000383ffff */
[----:B------:R-:W-:Y:S05]  /*8cd0*/  BRA `(.L_x_165) ;  /* 0xffffffac00d87947 */ /* 0x000fea000383ffff */
.L_x_71:
[----:B-1----:R-:W-:-:S07]  /*8ce0*/  MOV R0, UR4 ;  /* 0x0000000400007c02 */ /* 0x002fce0008000f00 */
.L_x_166:
[----:B-1----:R1:W2:Y:S02]  /*8cf0*/  SYNCS.PHASECHK.TRANS64.TRYWAIT P0, [R0+URZ], R2 ;  /* 0x00000002000075a7 */ /* 0x0022a400080011ff */
[----:B--2---:R-:W-:Y:S05]  /*8d00*/  @!P0 NANOSLEEP.SYNCS 0x989680 ;  /* 0x009896800000895d */ /* 0x004fea0003900000 */
[----:B------:R-:W2:Y:S02]  /*8d10*/  @!P0 SYNCS.PHASECHK.TRANS64 P0, [R0+URZ], R2 ;  /* 0x00000002000085a7 */ /* 0x000ea400080010ff */
[----:B--2---:R-:W-:Y:S05]  /*8d20*/  @!P0 BRA `(.L_x_166) ;  /* 0xfffffffc00f08947 */ /* 0x004fea000383ffff */
[----:B------:R-:W-:Y:S05]  /*8d30*/  BRA `(.L_x_167) ;  /* 0xffffffac00e47947 */ /* 0x000fea000383ffff */
.L_x_76:
[----:B--2---:R2:W3:Y:S02]  /*8d40*/  SYNCS.PHASECHK.TRANS64.TRYWAIT P0, [R12+URZ+0xa0], R0 ;  /* 0x0000a0000c0075a7 */ /* 0x0044e400080011ff */
[----:B---3--:R-:W-:Y:S05]  /*8d50*/  @!P0 NANOSLEEP.SYNCS 0x989680 ;  /* 0x009896800000895d */ /* 0x008fea0003900000 */
[----:B------:R-:W3:Y:S02]  /*8d60*/  @!P0 SYNCS.PHASECHK.TRANS64 P0, [R12+URZ+0xa0], R0 ;  /* 0x0000a0000c0085a7 */ /* 0x000ee400080010ff */
[----:B---3--:R-:W-:Y:S05]  /*8d70*/  @!P0 BRA `(.L_x_76) ;  /* 0xfffffffc00f08947 */ /* 0x008fea000383ffff */
[----:B------:R-:W-:Y:S05]  /*8d80*/  BRA `(.L_x_168) ;  /* 0xffffffb400147947 */ /* 0x000fea000383ffff */
.L_x_79:
[----:B--2---:R-:W-:Y:S07]  /*8d90*/  MOV R0, UR21 ;  /* 0x0000001500007c02 */ /* 0x004fee0008000f00 */
.L_x_169:
[----:B--2---:R2:W3:Y:S02]  /*8da0*/  SYNCS.PHASECHK.TRANS64.TRYWAIT P2, [R0+URZ+0x98], R6 ;  /* 0x00009806000075a7 */ /* 0x0044e400080411ff */
[----:B---3--:R-:W-:Y:S05]  /*8db0*/  @!P2 NANOSLEEP.SYNCS 0x989680 ;  /* 0x009896800000a95d */ /* 0x008fea0003900000 */
[----:B------:R-:W3:Y:S02]  /*8dc0*/  @!P2 SYNCS.PHASECHK.TRANS64 P2, [R0+URZ+0x98], R6 ;  /* 0x000098060000a5a7 */ /* 0x000ee400080410ff */
[----:B---3--:R-:W-:Y:S05]  /*8dd0*/  @!P2 BRA `(.L_x_169) ;  /* 0xfffffffc00f0a947 */ /* 0x008fea000383ffff */
[----:B------:R-:W-:Y:S05]  /*8de0*/  BRA `(.L_x_78) ;  /* 0xffffffb8007c7947 */ /* 0x000fea000383ffff */
.L_x_82:
[----:B------:R-:W-:Y:S07]  /*8df0*/  MOV R0, UR21 ;  /* 0x0000001500007c02 */ /* 0x000fee0008000f00 */
.L_x_170:
[----:B--2---:R2:W3:Y:S02]  /*8e00*/  SYNCS.PHASECHK.TRANS64.TRYWAIT P0, [R0+URZ+0x70], R9 ;  /* 0x00007009000075a7 */ /* 0x0044e400080011ff */
[----:B---3--:R-:W-:Y:S05]  /*8e10*/  @!P0 NANOSLEEP.SYNCS 0x989680 ;  /* 0x009896800000895d */ /* 0x008fea0003900000 */
[----:B------:R-:W3:Y:S02]  /*8e20*/  @!P0 SYNCS.PHASECHK.TRANS64 P0, [R0+URZ+0x70], R9 ;  /* 0x00007009000085a7 */ /* 0x000ee400080010ff */
[----:B---3--:R-:W-:Y:S05]  /*8e30*/  @!P0 BRA `(.L_x_170) ;  /* 0xfffffffc00f08947 */ /* 0x008fea000383ffff */
[----:B------:R-:W-:Y:S05]  /*8e40*/  BRA `(.L_x_171) ;  /* 0xffffffb800d87947 */ /* 0x000fea000383ffff */
.L_x_83:
[----:B------:R-:W-:Y:S07]  /*8e50*/  MOV R0, UR21 ;  /* 0x0000001500007c02 */ /* 0x000fee0008000f00 */
.L_x_172:
[----:B--2---:R2:W3:Y:S02]  /*8e60*/  SYNCS.PHASECHK.TRANS64.TRYWAIT P0, [R0+URZ+0x78], R9 ;  /* 0x00007809000075a7 */ /* 0x0044e400080011ff */
[----:B---3--:R-:W-:Y:S05]  /*8e70*/  @!P0 NANOSLEEP.SYNCS 0x989680 ;  /* 0x009896800000895d */ /* 0x008fea0003900000 */
[----:B------:R-:W3:Y:S02]  /*8e80*/  @!P0 SYNCS.PHASECHK.TRANS64 P0, [R0+URZ+0x78], R9 ;  /* 0x00007809000085a7 */ /* 0x000ee400080010ff */
[----:B---3--:R-:W-:Y:S05]  /*8e90*/  @!P0 BRA `(.L_x_172) ;  /* 0xfffffffc00f08947 */ /* 0x008fea000383ffff */
[----:B------:R-:W-:Y:S05]  /*8ea0*/  BRA `(.L_x_173) ;  /* 0xffffffbc00107947 */ /* 0x000fea000383ffff */
.L_x_84:
[----:B------:R-:W-:Y:S07]  /*8eb0*/  MOV R0, UR21 ;  /* 0x0000001500007c02 */ /* 0x000fee0008000f00 */
.L_x_174:
[----:B--2---:R2:W3:Y:S02]  /*8ec0*/  SYNCS.PHASECHK.TRANS64.TRYWAIT P0, [R0+URZ+0x80], R9 ;  /* 0x00008009000075a7 */ /* 0x0044e400080011ff */
[----:B---3--:R-:W-:Y:S05]  /*8ed0*/  @!P0 NANOSLEEP.SYNCS 0x989680 ;  /* 0x009896800000895d */ /* 0x008fea0003900000 */
[----:B------:R-:W3:Y:S02]  /*8ee0*/  @!P0 SYNCS.PHASECHK.TRANS64 P0, [R0+URZ+0x80], R9 ;  /* 0x00008009000085a7 */ /* 0x000ee400080010ff */
[----:B---3--:R-:W-:Y:S05]  /*8ef0*/  @!P0 BRA `(.L_x_174) ;  /* 0xfffffffc00f08947 */ /* 0x008fea000383ffff */
[----:B------:R-:W-:Y:S05]  /*8f00*/  BRA `(.L_x_175) ;  /* 0xffffffbc00547947 */ /* 0x000fea000383ffff */
.L_x_85:
[----:B------:R-:W-:Y:S07]  /*8f10*/  MOV R0, UR21 ;  /* 0x0000001500007c02 */ /* 0x000fee0008000f00 */
.L_x_176:
[----:B--2---:R2:W3:Y:S02]  /*8f20*/  SYNCS.PHASECHK.TRANS64.TRYWAIT P0, [R0+URZ+0x88], R9 ;  /* 0x00008809000075a7 */ /* 0x0044e400080011ff */
[----:B---3--:R-:W-:Y:S05]  /*8f30*/  @!P0 NANOSLEEP.SYNCS 0x989680 ;  /* 0x009896800000895d */ /* 0x008fea0003900000 */
[----:B------:R-:W3:Y:S02]  /*8f40*/  @!P0 SYNCS.PHASECHK.TRANS64 P0, [R0+URZ+0x88], R9 ;  /* 0x00008809000085a7 */ /* 0x000ee400080010ff */
[----:B---3--:R-:W-:Y:S05]  /*8f50*/  @!P0 BRA `(.L_x_176) ;  /* 0xfffffffc00f08947 */ /* 0x008fea000383ffff */
[----:B------:R-:W-:Y:S05]  /*8f60*/  BRA `(.L_x_177) ;  /* 0xffffffbc00947947 */ /* 0x000fea000383ffff */
.L_x_87:
[----:B------:R-:W-:-:S07]  /*8f70*/  MOV R0, UR21 ;  /* 0x0000001500007c02 */ /* 0x000fce0008000f00 */
.L_x_178:
[----:B---3--:R3:W4:Y:S02]  /*8f80*/  SYNCS.PHASECHK.TRANS64.TRYWAIT P0, [R0+URZ+0x70], R2 ;  /* 0x00007002000075a7 */ /* 0x00872400080011ff */
[----:B----4-:R-:W-:Y:S05]  /*8f90*/  @!P0 NANOSLEEP.SYNCS 0x989680 ;  /* 0x009896800000895d */ /* 0x010fea0003900000 */
[----:B------:R-:W4:Y:S02]  /*8fa0*/  @!P0 SYNCS.PHASECHK.TRANS64 P0, [R0+URZ+0x70], R2 ;  /* 0x00007002000085a7 */ /* 0x000f2400080010ff */
[----:B----4-:R-:W-:Y:S05]  /*8fb0*/  @!P0 BRA `(.L_x_178) ;  /* 0xfffffffc00f08947 */ /* 0x010fea000383ffff */
[----:B------:R-:W-:Y:S05]  /*8fc0*/  BRA `(.L_x_179) ;  /* 0xffffffc0000c7947 */ /* 0x000fea000383ffff */
.L_x_88:
[----:B---3--:R-:W-:-:S07]  /*8fd0*/  MOV R0, UR21 ;  /* 0x0000001500007c02 */ /* 0x008fce0008000f00 */
.L_x_180:
[----:B---3--:R3:W4:Y:S02]  /*8fe0*/  SYNCS.PHASECHK.TRANS64.TRYWAIT P0, [R0+URZ+0x78], R2 ;  /* 0x00007802000075a7 */ /* 0x00872400080011ff */
[----:B----4-:R-:W-:Y:S05]  /*8ff0*/  @!P0 NANOSLEEP.SYNCS 0x989680 ;  /* 0x009896800000895d */ /* 0x010fea0003900000 */
[----:B------:R-:W4:Y:S02]  /*9000*/  @!P0 SYNCS.PHASECHK.TRANS64 P0, [R0+URZ+0x78], R2 ;  /* 0x00007802000085a7 */ /* 0x000f2400080010ff */
[----:B----4-:R-:W-:Y:S05]  /*9010*/  @!P0 BRA `(.L_x_180) ;  /* 0xfffffffc00f08947 */ /* 0x010fea000383ffff */
[----:B------:R-:W-:Y:S05]  /*9020*/  BRA `(.L_x_181) ;  /* 0xffffffbc00fc7947 */ /* 0x000fea000383ffff */
.L_x_89:
[----:B---3--:R-:W-:-:S07]  /*9030*/  MOV R0, UR21 ;  /* 0x0000001500007c02 */ /* 0x008fce0008000f00 */
.L_x_182:
[----:B---3--:R3:W4:Y:S02]  /*9040*/  SYNCS.PHASECHK.TRANS64.TRYWAIT P0, [R0+URZ+0x80], R2 ;  /* 0x00008002000075a7 */ /* 0x00872400080011ff */
[----:B----4-:R-:W-:Y:S05]  /*9050*/  @!P0 NANOSLEEP.SYNCS 0x989680 ;  /* 0x009896800000895d */ /* 0x010fea0003900000 */
[----:B------:R-:W4:Y:S02]  /*9060*/  @!P0 SYNCS.PHASECHK.TRANS64 P0, [R0+URZ+0x80], R2 ;  /* 0x00008002000085a7 */ /* 0x000f2400080010ff */
[----:B----4-:R-:W-:Y:S05]  /*9070*/  @!P0 BRA `(.L_x_182) ;  /* 0xfffffffc00f08947 */ /* 0x010fea000383ffff */
[----:B------:R-:W-:Y:S05]  /*9080*/  BRA `(.L_x_183) ;  /* 0xffffffbc00ec7947 */ /* 0x000fea000383ffff */
.L_x_91:
[----:B-1----:R1:W2:Y:S02]  /*9090*/  SYNCS.PHASECHK.TRANS64.TRYWAIT P0, [R3+URZ+0xa0], R0 ;  /* 0x0000a000030075a7 */ /* 0x0022a400080011ff */
[----:B--2---:R-:W-:Y:S05]  /*90a0*/  @!P0 NANOSLEEP.SYNCS 0x989680 ;  /* 0x009896800000895d */ /* 0x004fea0003900000 */
[----:B------:R-:W2:Y:S02]  /*90b0*/  @!P0 SYNCS.PHASECHK.TRANS64 P0, [R3+URZ+0xa0], R0 ;  /* 0x0000a000030085a7 */ /* 0x000ea400080010ff */
[----:B--2---:R-:W-:Y:S05]  /*90c0*/  @!P0 BRA `(.L_x_91) ;  /* 0xfffffffc00f08947 */ /* 0x004fea000383ffff */
[----:B------:R-:W-:Y:S05]  /*90d0*/  BRA `(.L_x_184) ;  /* 0xffffffc000b87947 */ /* 0x000fea000383ffff */
.L_x_102:
[----:B-1----:R-:W-:Y:S04]  /*90e0*/  MOV R0, UR44 ;  /* 0x0000002c00007c02 */ /* 0x002fe80008000f00 */
[----:B------:R1:W2:Y:S03]  /*90f0*/  SYNCS.PHASECHK.TRANS64.TRYWAIT P1, [R0+URZ+0x50], R3 ;  /* 0x00005003000075a7 */ /* 0x0002a600080211ff */
[----:B--2---:R-:W-:Y:S05]  /*9100*/  @!P1 NANOSLEEP.SYNCS 0x989680 ;  /* 0x009896800000995d */ /* 0x004fea0003900000 */
[----:B------:R-:W2:Y:S02]  /*9110*/  @!P1 SYNCS.PHASECHK.TRANS64 P1, [R0+URZ+0x50], R3 ;  /* 0x00005003000095a7 */ /* 0x000ea400080210ff */
[----:B--2---:R-:W-:Y:S05]  /*9120*/  @!P1 BRA `(.L_x_102) ;  /* 0xfffffffc00ec9947 */ /* 0x004fea000383ffff */
[----:B------:R-:W-:Y:S05]  /*9130*/  BRA `(.L_x_101) ;  /* 0xffffffd0001c7947 */ /* 0x000fea000383ffff */
.L_x_104:
[----:B-1----:R1:W3:Y:S02]  /*9140*/  SYNCS.PHASECHK.TRANS64.TRYWAIT P0, [R26+URZ+0xc0], R2 ;  /* 0x0000c0021a0075a7 */ /* 0x0022e400080011ff */
[----:B---3--:R-:W-:Y:S05]  /*9150*/  @!P0 NANOSLEEP.SYNCS 0x989680 ;  /* 0x009896800000895d */ /* 0x008fea0003900000 */
[----:B------:R-:W3:Y:S02]  /*9160*/  @!P0 SYNCS.PHASECHK.TRANS64 P0, [R26+URZ+0xc0], R2 ;  /* 0x0000c0021a0085a7 */ /* 0x000ee400080010ff */
[----:B---3--:R-:W-:Y:S05]  /*9170*/  @!P0 BRA `(.L_x_104) ;  /* 0xfffffffc00f08947 */ /* 0x008fea000383ffff */
[----:B------:R-:W-:Y:S05]  /*9180*/  BRA `(.L_x_103) ;  /* 0xffffffd000407947 */ /* 0x000fea000383ffff */
.L_x_113:
[----:B---3--:R3:W4:Y:S02]  /*9190*/  SYNCS.PHASECHK.TRANS64.TRYWAIT P0, [R4+URZ+0x50], R0 ;  /* 0x00005000040075a7 */ /* 0x00872400080011ff */
[----:B----4-:R-:W-:Y:S05]  /*91a0*/  @!P0 NANOSLEEP.SYNCS 0x989680 ;  /* 0x009896800000895d */ /* 0x010fea0003900000 */
[----:B------:R-:W4:Y:S02]  /*91b0*/  @!P0 SYNCS.PHASECHK.TRANS64 P0, [R4+URZ+0x50], R0 ;  /* 0x00005000040085a7 */ /* 0x000f2400080010ff */
[----:B----4-:R-:W-:Y:S05]  /*91c0*/  @!P0 BRA `(.L_x_113) ;  /* 0xfffffffc00f08947 */ /* 0x010fea000383ffff */
[----:B------:R-:W-:Y:S05]  /*91d0*/  BRA `(.L_x_112) ;  /* 0xffffffd8002c7947 */ /* 0x000fea000383ffff */
.L_x_121:
[----:B-1----:R1:W4:Y:S02]  /*91e0*/  SYNCS.PHASECHK.TRANS64.TRYWAIT P0, [R2+URZ+0x50], R4 ;  /* 0x00005004020075a7 */ /* 0x00232400080011ff */
[----:B----4-:R-:W-:Y:S05]  /*91f0*/  @!P0 NANOSLEEP.SYNCS 0x989680 ;  /* 0x009896800000895d */ /* 0x010fea0003900000 */
[----:B------:R-:W4:Y:S02]  /*9200*/  @!P0 SYNCS.PHASECHK.TRANS64 P0, [R2+URZ+0x50], R4 ;  /* 0x00005004020085a7 */ /* 0x000f2400080010ff */
[----:B----4-:R-:W-:Y:S05]  /*9210*/  @!P0 BRA `(.L_x_121) ;  /* 0xfffffffc00f08947 */ /* 0x010fea000383ffff */
[----:B------:R-:W-:Y:S05]  /*9220*/  BRA `(.L_x_120) ;  /* 0xffffffe0003c7947 */ /* 0x000fea000383ffff */
.L_x_129:
[----:B---3--:R3:W4:Y:S02]  /*9230*/  SYNCS.PHASECHK.TRANS64.TRYWAIT P0, [R3+URZ+0x50], R0 ;  /* 0x00005000030075a7 */ /* 0x00872400080011ff */
[----:B----4-:R-:W-:Y:S05]  /*9240*/  @!P0 NANOSLEEP.SYNCS 0x989680 ;  /* 0x009896800000895d */ /* 0x010fea0003900000 */
[----:B------:R-:W4:Y:S02]  /*9250*/  @!P0 SYNCS.PHASECHK.TRANS64 P0, [R3+URZ+0x50], R0 ;  /* 0x00005000030085a7 */ /* 0x000f2400080010ff */
[----:B----4-:R-:W-:Y:S05]  /*9260*/  @!P0 BRA `(.L_x_129) ;  /* 0xfffffffc00f08947 */ /* 0x010fea000383ffff */
[----:B------:R-:W-:Y:S05]  /*9270*/  BRA `(.L_x_128) ;  /* 0xffffffe800487947 */ /* 0x000fea000383ffff */
        .weak           $__internal_0_$__cuda_sm10x_tcgen05_guardrail_trap_col_being_dealloced_not_returned_by_alloc
        .type           $__internal_0_$__cuda_sm10x_tcgen05_guardrail_trap_col_being_dealloced_not_returned_by_alloc,@function
        .size           $__internal_0_$__cuda_sm10x_tcgen05_guardrail_trap_col_being_dealloced_not_returned_by_alloc,($__internal_1_$__cuda_sm10x_tcgen05_guardrail_trap_phase_invalid_during_alloc - $__internal_0_$__cuda_sm10x_tcgen05_guardrail_trap_col_being_dealloced_not_returned_by_alloc)
$__internal_0_$__cuda_sm10x_tcgen05_guardrail_trap_col_being_dealloced_not_returned_by_alloc:
[----:B------:R-:W-:Y:S05]  /*9280*/  BPT.TRAP 0x1 ;  /* 0x000000040000795c */ /* 0x000fea0000300000 */
[----:B------:R-:W-:-:S04]  /*9290*/  HFMA2 R3, -RZ, RZ, 0, 0 ;  /* 0x00000000ff037431 */ /* 0x000fc800000001ff */
[----:B------:R-:W-:Y:S05]  /*92a0*/  RET.REL.NODEC R2 `(_ZN7cutlass13device_kernelINS_4gemm6kernel13GemmUniversalIN4cute5tupleIJiiiiEEENS1_10collective13CollectiveMmaINS1_35MainloopSm100TmaUmmaWarpSpecializedILi5ELi2ELi4ENS5_IJNS4_1CILi1EEENSA_ILi2EEESB_EEEEENS5_IJNSA_ILi64EEENSA_ILi128EEESF_EEENS_10bfloat16_tENS5_IJlSB_lEEESI_SJ_NS4_8TiledMMAINS4_8MMA_AtomIJNS4_20SM100_MMA_F16BF16_SSISI_SI_fLi64ELi128ELNS4_4UMMA5MajorE0ELSO_0ELNSN_7ScaleInE0ELSP_0EEEEEENS4_6LayoutINS5_IJSB_SB_SB_EEENS5_IJNSA_ILi0EEESU_SU_EEEEENS5_IJNS4_10UnderscoreESX_SX_EEEEENS4_23SM90_TMA_LOAD_MULTICASTENS4_14ComposedLayoutINS4_7SwizzleILi3ELi4ELi3EEENS4_18smem_ptr_flag_bitsILi16EEENSS_INS5_IJNSA_ILi8EEESF_EEENS5_IJSF_SB_EEEEEEEvNS4_8identityENS4_13SM90_TMA_LOADES1A_vS1B_EENS_8epilogue10collective18CollectiveEpilogueINS1E_23Sm100TmaWarpSpecializedILi4ELi2ELi16ELb1ELb0EEEJSH_NS5_IJNSS_ISF_SB_EENSS_INSA_ILi32EEESB_EEEEESI_SJ_SI_SJ_NS1E_6fusion15FusionCallbacksIS1I_NS1N_17LinearCombinationISI_fSI_fLNS_15FloatRoundStyleE2EEESH_S1M_JEEENS4_5SM1004TMEM4LOAD26SM100_TMEM_LOAD_16dp256b4xES1C_NS11_INS12_ILi2ELi4ELi3EEES15_NSS_INS5_IJS16_S1K_EEENS5_IJS1K_SB_EEEEEEENS4_17SM75_U32x4_LDSM_NENS4_14SM90_TMA_STOREES21_NS4_17SM90_U32x4_STSM_NENS4_39AutoVectorizingCopyWithAssumedAlignmentILi128EEEEEEvvEEEEvNT_6ParamsE) ;  /* 0xffffff6c02547950 */ /* 0x000fea0003c3ffff */
        .weak           $__internal_1_$__cuda_sm10x_tcgen05_guardrail_trap_phase_invalid_during_alloc
        .type           $__internal_1_$__cuda_sm10x_tcgen05_guardrail_trap_phase_invalid_during_alloc,@function
        .size           $__internal_1_$__cuda_sm10x_tcgen05_guardrail_trap_phase_invalid_during_alloc,($__internal_2_$__cuda_sm10x_tcgen05_guardrail_trap_unallocated_columns_being_dealloced - $__internal_1_$__cuda_sm10x_tcgen05_guardrail_trap_phase_invalid_during_alloc)
$__internal_1_$__cuda_sm10x_tcgen05_guardrail_trap_phase_invalid_during_alloc:
[----:B------:R-:W-:Y:S05]  /*92b0*/  BPT.TRAP 0x1 ;  /* 0x000000040000795c */ /* 0x000fea0000300000 */
[----:B------:R-:W-:-:S04]  /*92c0*/  MOV R5, 0x0 ;  /* 0x0000000000057802 */ /* 0x000fc80000000f00 */
[----:B------:R-:W-:Y:S05]  /*92d0*/  RET.REL.NODEC R4 `(_ZN7cutlass13device_kernelINS_4gemm6kernel13GemmUniversalIN4cute5tupleIJiiiiEEENS1_10collective13CollectiveMmaINS1_35MainloopSm100TmaUmmaWarpSpecializedILi5ELi2ELi4ENS5_IJNS4_1CILi1EEENSA_ILi2EEESB_EEEEENS5_IJNSA_ILi64EEENSA_ILi128EEESF_EEENS_10bfloat16_tENS5_IJlSB_lEEESI_SJ_NS4_8TiledMMAINS4_8MMA_AtomIJNS4_20SM100_MMA_F16BF16_SSISI_SI_fLi64ELi128ELNS4_4UMMA5MajorE0ELSO_0ELNSN_7ScaleInE0ELSP_0EEEEEENS4_6LayoutINS5_IJSB_SB_SB_EEENS5_IJNSA_ILi0EEESU_SU_EEEEENS5_IJNS4_10UnderscoreESX_SX_EEEEENS4_23SM90_TMA_LOAD_MULTICASTENS4_14ComposedLayoutINS4_7SwizzleILi3ELi4ELi3EEENS4_18smem_ptr_flag_bitsILi16EEENSS_INS5_IJNSA_ILi8EEESF_EEENS5_IJSF_SB_EEEEEEEvNS4_8identityENS4_13SM90_TMA_LOADES1A_vS1B_EENS_8epilogue10collective18CollectiveEpilogueINS1E_23Sm100TmaWarpSpecializedILi4ELi2ELi16ELb1ELb0EEEJSH_NS5_IJNSS_ISF_SB_EENSS_INSA_ILi32EEESB_EEEEESI_SJ_SI_SJ_NS1E_6fusion15FusionCallbacksIS1I_NS1N_17LinearCombinationISI_fSI_fLNS_15FloatRoundStyleE2EEESH_S1M_JEEENS4_5SM1004TMEM4LOAD26SM100_TMEM_LOAD_16dp256b4xES1C_NS11_INS12_ILi2ELi4ELi3EEES15_NSS_INS5_IJS16_S1K_EEENS5_IJS1K_SB_EEEEEEENS4_17SM75_U32x4_LDSM_NENS4_14SM90_TMA_STOREES21_NS4_17SM90_U32x4_STSM_NENS4_39AutoVectorizingCopyWithAssumedAlignmentILi128EEEEEEvvEEEEvNT_6ParamsE) ;  /* 0xffffff6c04487950 */ /* 0x000fea0003c3ffff */
        .weak           $__internal_2_$__cuda_sm10x_tcgen05_guardrail_trap_unallocated_columns_being_dealloced
        .type           $__internal_2_$__cuda_sm10x_tcgen05_guardrail_trap_unallocated_columns_being_dealloced,@function
        .size           $__internal_2_$__cuda_sm10x_tcgen05_guardrail_trap_unallocated_columns_being_dealloced,(.L_x_186 - $__internal_2_$__cuda_sm10x_tcgen05_guardrail_trap_unallocated_columns_being_dealloced)
$__internal_2_$__cuda_sm10x_tcgen05_guardrail_trap_unallocated_columns_being_dealloced:
[----:B------:R-:W-:Y:S05]  /*92e0*/  BPT.TRAP 0x1 ;  /* 0x000000040000795c */ /* 0x000fea0000300000 */
[----:B------:R-:W-:-:S04]  /*92f0*/  HFMA2 R3, -RZ, RZ, 0, 0 ;  /* 0x00000000ff037431 */ /* 0x000fc800000001ff */
[----:B------:R-:W-:Y:S05]  /*9300*/  RET.REL.NODEC R2 `(_ZN7cutlass13device_kernelINS_4gemm6kernel13GemmUniversalIN4cute5tupleIJiiiiEEENS1_10collective13CollectiveMmaINS1_35MainloopSm100TmaUmmaWarpSpecializedILi5ELi2ELi4ENS5_IJNS4_1CILi1EEENSA_ILi2EEESB_EEEEENS5_IJNSA_ILi64EEENSA_ILi128EEESF_EEENS_10bfloat16_tENS5_IJlSB_lEEESI_SJ_NS4_8TiledMMAINS4_8MMA_AtomIJNS4_20SM100_MMA_F16BF16_SSISI_SI_fLi64ELi128ELNS4_4UMMA5MajorE0ELSO_0ELNSN_7ScaleInE0ELSP_0EEEEEENS4_6LayoutINS5_IJSB_SB_SB_EEENS5_IJNSA_ILi0EEESU_SU_EEEEENS5_IJNS4_10UnderscoreESX_SX_EEEEENS4_23SM90_TMA_LOAD_MULTICASTENS4_14ComposedLayoutINS4_7SwizzleILi3ELi4ELi3EEENS4_18smem_ptr_flag_bitsILi16EEENSS_INS5_IJNSA_ILi8EEESF_EEENS5_IJSF_SB_EEEEEEEvNS4_8identityENS4_13SM90_TMA_LOADES1A_vS1B_EENS_8epilogue10collective18CollectiveEpilogueINS1E_23Sm100TmaWarpSpecializedILi4ELi2ELi16ELb1ELb0EEEJSH_NS5_IJNSS_ISF_SB_EENSS_INSA_ILi32EEESB_EEEEESI_SJ_SI_SJ_NS1E_6fusion15FusionCallbacksIS1I_NS1N_17LinearCombinationISI_fSI_fLNS_15FloatRoundStyleE2EEESH_S1M_JEEENS4_5SM1004TMEM4LOAD26SM100_TMEM_LOAD_16dp256b4xES1C_NS11_INS12_ILi2ELi4ELi3EEES15_NSS_INS5_IJS16_S1K_EEENS5_IJS1K_SB_EEEEEEENS4_17SM75_U32x4_LDSM_NENS4_14SM90_TMA_STOREES21_NS4_17SM90_U32x4_STSM_NENS4_39AutoVectorizingCopyWithAssumedAlignmentILi128EEEEEEvvEEEEvNT_6ParamsE) ;  /* 0xffffff6c023c7950 */ /* 0x000fea0003c3ffff */
.L_x_185:
[----:B------:R-:W-:-:S00]  /*9310*/  BRA `(.L_x_185) ;  /* 0xfffffffc00fc7947 */ /* 0x000fc0000383ffff */
[----:B------:R-:W-:-:S00]  /*9320*/  NOP ;  /* 0x0000000000007918 */ /* 0x000fc00000000000 */
        /* <DEDUP_REMOVED lines=13> */
.L_x_186:


//--------------------- .nv.global.init           --------------------------
	.section	.nv.global.init,"aw",@progbits
.nv.global.init:
	.type		$str$27,@object
	.size		$str$27,($str$28 - $str$27)
$str$27:
        /*0000*/ 	.byte	0x28, 0x61, 0x64, 0x64, 0x72, 0x65, 0x73, 0x73, 0x20, 0x26, 0x20, 0x6d, 0x61, 0x73, 0x6b, 0x29
        /*0010*/ 	.byte	0x20, 0x3d, 0x3d, 0x20, 0x30, 0x00
	.type		$str$28,@object
	.size		$str$28,($str$26 - $str$28)
$str$28:
        /*0016*/ 	.byte	0x2f, 0x74, 0x6d, 0x70, 0x2f, 0x63, 0x75, 0x74, 0x6c, 0x61, 0x73, 0x73, 0x5f, 0x73, 0x77, 0x65
        /*0026*/ 	.byte	0x65, 0x70, 0x5f, 0x73, 0x72, 0x63, 0x2f, 0x69, 0x6e, 0x63, 0x6c, 0x75, 0x64, 0x65, 0x2f, 0x63
        /*0036*/ 	.byte	0x75, 0x74, 0x65, 0x2f, 0x70, 0x6f, 0x69, 0x6e, 0x74, 0x65, 0x72, 0x5f, 0x66, 0x6c, 0x61, 0x67
        /*0046*/ 	.byte	0x67, 0x65, 0x64, 0x2e, 0x68, 0x70, 0x70, 0x00
	.type		$str$26,@object
	.size		$str$26,($str$25 - $str$26)
$str$26:
        /*004e*/ 	.byte	0x2f, 0x74, 0x6d, 0x70, 0x2f, 0x63, 0x75, 0x74, 0x6c, 0x61, 0x73, 0x73, 0x5f, 0x73, 0x77, 0x65
        /*005e*/ 	.byte	0x65, 0x70, 0x5f, 0x73, 0x72, 0x63, 0x2f, 0x69, 0x6e, 0x63, 0x6c, 0x75, 0x64, 0x65, 0x2f, 0x63
        /*006e*/ 	.byte	0x75, 0x74, 0x65, 0x2f, 0x61, 0x74, 0x6f, 0x6d, 0x2f, 0x63, 0x6f, 0x70, 0x79, 0x5f, 0x74, 0x72
        /*007e*/ 	.byte	0x61, 0x69, 0x74, 0x73, 0x5f, 0x73, 0x6d, 0x31, 0x30, 0x30, 0x2e, 0x68, 0x70, 0x70, 0x00
	.type		$str$25,@object
	.size		$str$25,(__unnamed_1 - $str$25)
$str$25:
        /*008d*/ 	.byte	0x28, 0x28, 0x75, 0x69, 0x6e, 0x74, 0x33, 0x32, 0x5f, 0x74, 0x28, 0x74, 0x68, 0x72, 0x65, 0x61
        /*009d*/ 	.byte	0x64, 0x49, 0x64, 0x78, 0x2e, 0x78, 0x29, 0x20, 0x2f, 0x20, 0x33, 0x32, 0x29, 0x20, 0x25, 0x20
        /*00ad*/ 	.byte	0x34, 0x29, 0x20, 0x3d, 0x3d, 0x20, 0x28, 0x28, 0x28, 0x74, 0x6d, 0x65, 0x6d, 0x5f, 0x61, 0x64
        /*00bd*/ 	.byte	0x64, 0x72, 0x20, 0x3e, 0x3e, 0x20, 0x31, 0x36, 0x29, 0x20, 0x2f, 0x20, 0x33, 0x32, 0x29, 0x20
        /*00cd*/ 	.byte	0x25, 0x20, 0x34, 0x29, 0x00
	.type		__unnamed_1,@object
	.size		__unnamed_1,(__unnamed_2 - __unnamed_1)
__unnamed_1:
        /*00d2*/ 	.byte	0x61, 0x75, 0x74, 0x6f, 0x20, 0x63, 0x75, 0x74, 0x65, 0x3a, 0x3a, 0x61, 0x73, 0x5f, 0x70, 0x6f
        /* <DEDUP_REMOVED lines=24> */
        /*0262*/ 	.byte	0x30, 0x34, 0x38, 0x3e, 0x3e, 0x3e, 0x3e, 0x5d, 0x00
	.type		__unnamed_2,@object
	.size		__unnamed_2,(.L_2 - __unnamed_2)
__unnamed_2:
        /* <DEDUP_REMOVED lines=45> */
        /*053b*/ 	.byte	0x3e, 0x3e, 0x3e, 0x5d, 0x00
.L_2:


//--------------------- .nv.shared._ZN7cutlass13device_kernelINS_4gemm6kernel13GemmUniversalIN4cute5tupleIJiiiiEEENS1_10collective13CollectiveMmaINS1_35MainloopSm100TmaUmmaWarpSpecializedILi5ELi2ELi4ENS5_IJNS4_1CILi1EEENSA_ILi2EEESB_EEEEENS5_IJNSA_ILi64EEENSA_ILi128EEESF_EEENS_10bfloat16_tENS5_IJlSB_lEEESI_SJ_NS4_8TiledMMAINS4_8MMA_AtomIJNS4_20SM100_MMA_F16BF16_SSISI_SI_fLi64ELi128ELNS4_4UMMA5MajorE0ELSO_0ELNSN_7ScaleInE0ELSP_0EEEEEENS4_6LayoutINS5_IJSB_SB_SB_EEENS5_IJNSA_ILi0EEESU_SU_EEEEENS5_IJNS4_10UnderscoreESX_SX_EEEEENS4_23SM90_TMA_LOAD_MULTICASTENS4_14ComposedLayoutINS4_7SwizzleILi3ELi4ELi3EEENS4_18smem_ptr_flag_bitsILi16EEENSS_INS5_IJNSA_ILi8EEESF_EEENS5_IJSF_SB_EEEEEEEvNS4_8identityENS4_13SM90_TMA_LOADES1A_vS1B_EENS_8epilogue10collective18CollectiveEpilogueINS1E_23Sm100TmaWarpSpecializedILi4ELi2ELi16ELb1ELb0EEEJSH_NS5_IJNSS_ISF_SB_EENSS_INSA_ILi32EEESB_EEEEESI_SJ_SI_SJ_NS1E_6fusion15FusionCallbacksIS1I_NS1N_17LinearCombinationISI_fSI_fLNS_15FloatRoundStyleE2EEESH_S1M_JEEENS4_5SM1004TMEM4LOAD26SM100_TMEM_LOAD_16dp256b4xES1C_NS11_INS12_ILi2ELi4ELi3EEES15_NSS_INS5_IJS16_S1K_EEENS5_IJS1K_SB_EEEEEEENS4_17SM75_U32x4_LDSM_NENS4_14SM90_TMA_STOREES21_NS4_17SM90_U32x4_STSM_NENS4_39AutoVectorizingCopyWithAssumedAlignmentILi128EEEEEEvvEEEEvNT_6ParamsE --------------------------
	.section	.nv.shared._ZN7cutlass13device_kernelINS_4gemm6kernel13GemmUniversalIN4cute5tupleIJiiiiEEENS1_10collective13CollectiveMmaINS1_35MainloopSm100TmaUmmaWarpSpecializedILi5ELi2ELi4ENS5_IJNS4_1CILi1EEENSA_ILi2EEESB_EEEEENS5_IJNSA_ILi64EEENSA_ILi128EEESF_EEENS_10bfloat16_tENS5_IJlSB_lEEESI_SJ_NS4_8TiledMMAINS4_8MMA_AtomIJNS4_20SM100_MMA_F16BF16_SSISI_SI_fLi64ELi128ELNS4_4UMMA5MajorE0ELSO_0ELNSN_7ScaleInE0ELSP_0EEEEEENS4_6LayoutINS5_IJSB_SB_SB_EEENS5_IJNSA_ILi0EEESU_SU_EEEEENS5_IJNS4_10UnderscoreESX_SX_EEEEENS4_23SM90_TMA_LOAD_MULTICASTENS4_14ComposedLayoutINS4_7SwizzleILi3ELi4ELi3EEENS4_18smem_ptr_flag_bitsILi16EEENSS_INS5_IJNSA_ILi8EEESF_EEENS5_IJSF_SB_EEEEEEEvNS4_8identityENS4_13SM90_TMA_LOADES1A_vS1B_EENS_8epilogue10collective18CollectiveEpilogueINS1E_23Sm100TmaWarpSpecializedILi4ELi2ELi16ELb1ELb0EEEJSH_NS5_IJNSS_ISF_SB_EENSS_INSA_ILi32EEESB_EEEEESI_SJ_SI_SJ_NS1E_6fusion15FusionCallbacksIS1I_NS1N_17LinearCombinationISI_fSI_fLNS_15FloatRoundStyleE2EEESH_S1M_JEEENS4_5SM1004TMEM4LOAD26SM100_TMEM_LOAD_16dp256b4xES1C_NS11_INS12_ILi2ELi4ELi3EEES15_NSS_INS5_IJS16_S1K_EEENS5_IJS1K_SB_EEEEEEENS4_17SM75_U32x4_LDSM_NENS4_14SM90_TMA_STOREES21_NS4_17SM90_U32x4_STSM_NENS4_39AutoVectorizingCopyWithAssumedAlignmentILi128EEEEEEvvEEEEvNT_6ParamsE,"aw",@nobits
	.sectionflags	@""
	.align	16
	.zero		1024


//--------------------- .nv.shared.reserved.0     --------------------------
	.section	.nv.shared.reserved.0,"aw",@nobits
	.weak		__nv_reservedSMEM_offset_0_alias
	.size		__nv_reservedSMEM_offset_0_alias, 0, 64
	.other		__nv_reservedSMEM_offset_0_alias,@"STO_CUDA_RESERVED_SHARED STV_DEFAULT"
__nv_reservedSMEM_offset_0_alias:
	.zero		0
.nv.shared.reserved.0:
	.zero		64
	.weak		__nv_reservedSMEM_tcgen05_partition
	.type		__nv_reservedSMEM_tcgen05_partition,@object
	.size		__nv_reservedSMEM_tcgen05_partition,(.L_0 - __nv_reservedSMEM_tcgen05_partition)
__nv_reservedSMEM_tcgen05_partition:
	.zero		32
.L_0:


//--------------------- .nv.global                --------------------------
	.section	.nv.global,"aw",@nobits
.nv.global:
	.type		_ZN39_INTERNAL_6a0769fd_4_k_cu_a4a451bd_85904cute1_E,@object
	.size		_ZN39_INTERNAL_6a0769fd_4_k_cu_a4a451bd_85904cute1_E,(_ZN39_INTERNAL_6a0769fd_4_k_cu_a4a451bd_85904cuda3std3__45__cpo6cbeginE - _ZN39_INTERNAL_6a0769fd_4_k_cu_a4a451bd_85904cute1_E)
_ZN39_INTERNAL_6a0769fd_4_k_cu_a4a451bd_85904cute1_E:
	.zero		1
	.type		_ZN39_INTERNAL_6a0769fd_4_k_cu_a4a451bd_85904cuda3std3__45__cpo6cbeginE,@object
	.size		_ZN39_INTERNAL_6a0769fd_4_k_cu_a4a451bd_85904cuda3std3__45__cpo6cbeginE,(_ZN39_INTERNAL_6a0769fd_4_k_cu_a4a451bd_85904cuda3std3__48in_placeE - _ZN39_INTERNAL_6a0769fd_4_k_cu_a4a451bd_85904cuda3std3__45__cpo6cbeginE)
_ZN39_INTERNAL_6a0769fd_4_k_cu_a4a451bd_85904cuda3std3__45__cpo6cbeginE:
	.zero		1
	.type		_ZN39_INTERNAL_6a0769fd_4_k_cu_a4a451bd_85904cuda3std3__48in_placeE,@object
	.size		_ZN39_INTERNAL_6a0769fd_4_k_cu_a4a451bd_85904cuda3std3__48in_placeE,(_ZN39_INTERNAL_6a0769fd_4_k_cu_a4a451bd_85904cuda3std6ranges3__45__cpo9iter_moveE - _ZN39_INTERNAL_6a0769fd_4_k_cu_a4a451bd_85904cuda3std3__48in_placeE)
_ZN39_INTERNAL_6a0769fd_4_k_cu_a4a451bd_85904cuda3std3__48in_placeE:
	.zero		1
	.type		_ZN39_INTERNAL_6a0769fd_4_k_cu_a4a451bd_85904cuda3std6ranges3__45__cpo9iter_moveE,@object
	.size		_ZN39_INTERNAL_6a0769fd_4_k_cu_a4a451bd_85904cuda3std6ranges3__45__cpo9iter_moveE,(_ZN39_INTERNAL_6a0769fd_4_k_cu_a4a451bd_85904cuda3std3__45__cpo5beginE - _ZN39_INTERNAL_6a0769fd_4_k_cu_a4a451bd_85904cuda3std6ranges3__45__cpo9iter_moveE)
_ZN39_INTERNAL_6a0769fd_4_k_cu_a4a451bd_85904cuda3std6ranges3__45__cpo9iter_moveE:
	.zero		1
	.type		_ZN39_INTERNAL_6a0769fd_4_k_cu_a4a451bd_85904cuda3std3__45__cpo5beginE,@object
	.size		_ZN39_INTERNAL_6a0769fd_4_k_cu_a4a451bd_85904cuda3std3__45__cpo5beginE,(_ZN39_INTERNAL_6a0769fd_4_k_cu_a4a451bd_85904cuda3std3__441_GLOBAL__N__6a0769fd_4_k_cu_a4a451bd_85906ignoreE - _ZN39_INTERNAL_6a0769fd_4_k_cu_a4a451bd_85904cuda3std3__45__cpo5beginE)
_ZN39_INTERNAL_6a0769fd_4_k_cu_a4a451bd_85904cuda3std3__45__cpo5beginE:
	.zero		1
	.type		_ZN39_INTERNAL_6a0769fd_4_k_cu_a4a451bd_85904cuda3std3__441_GLOBAL__N__6a0769fd_4_k_cu_a4a451bd_85906ignoreE,@object
	.size		_ZN39_INTERNAL_6a0769fd_4_k_cu_a4a451bd_85904cuda3std3__441_GLOBAL__N__6a0769fd_4_k_cu_a4a451bd_85906ignoreE,(_ZN39_INTERNAL_6a0769fd_4_k_cu_a4a451bd_85904cute7productE - _ZN39_INTERNAL_6a0769fd_4_k_cu_a4a451bd_85904cuda3std3__441_GLOBAL__N__6a0769fd_4_k_cu_a4a451bd_85906ignoreE)
_ZN39_INTERNAL_6a0769fd_4_k_cu_a4a451bd_85904cuda3std3__441_GLOBAL__N__6a0769fd_4_k_cu_a4a451bd_85906ignoreE:
	.zero		1
	.type		_ZN39_INTERNAL_6a0769fd_4_k_cu_a4a451bd_85904cute7productE,@object
	.size		_ZN39_INTERNAL_6a0769fd_4_k_cu_a4a451bd_85904cute7productE,(_ZN39_INTERNAL_6a0769fd_4_k_cu_a4a451bd_85904cuda3std3__45__cpo3endE - _ZN39_INTERNAL_6a0769fd_4_k_cu_a4a451bd_85904cute7productE)
_ZN39_INTERNAL_6a0769fd_4_k_cu_a4a451bd_85904cute7productE:
	.zero		1
	.type		_ZN39_INTERNAL_6a0769fd_4_k_cu_a4a451bd_85904cuda3std3__45__cpo3endE,@object
	.size		_ZN39_INTERNAL_6a0769fd_4_k_cu_a4a451bd_85904cuda3std3__45__cpo3endE,(_ZN39_INTERNAL_6a0769fd_4_k_cu_a4a451bd_85904cuda3std3__419piecewise_constructE - _ZN39_INTERNAL_6a0769fd_4_k_cu_a4a451bd_85904cuda3std3__45__cpo3endE)
_ZN39_INTERNAL_6a0769fd_4_k_cu_a4a451bd_85904cuda3std3__45__cpo3endE:
	.zero		1
	.type		_ZN39_INTERNAL_6a0769fd_4_k_cu_a4a451bd_85904cuda3std3__419piecewise_constructE,@object
	.size		_ZN39_INTERNAL_6a0769fd_4_k_cu_a4a451bd_85904cuda3std3__419piecewise_constructE,(_ZN39_INTERNAL_6a0769fd_4_k_cu_a4a451bd_85904cuda3std3__45__cpo4cendE - _ZN39_INTERNAL_6a0769fd_4_k_cu_a4a451bd_85904cuda3std3__419piecewise_constructE)
_ZN39_INTERNAL_6a0769fd_4_k_cu_a4a451bd_85904cuda3std3__419piecewise_constructE:
	.zero		1
	.type		_ZN39_INTERNAL_6a0769fd_4_k_cu_a4a451bd_85904cuda3std3__45__cpo4cendE,@object
	.size		_ZN39_INTERNAL_6a0769fd_4_k_cu_a4a451bd_85904cuda3std3__45__cpo4cendE,(_ZN39_INTERNAL_6a0769fd_4_k_cu_a4a451bd_85904cuda3std6ranges3__45__cpo4swapE - _ZN39_INTERNAL_6a0769fd_4_k_cu_a4a451bd_85904cuda3std3__45__cpo4cendE)
_ZN39_INTERNAL_6a0769fd_4_k_cu_a4a451bd_85904cuda3std3__45__cpo4cendE:
	.zero		1
	.type		_ZN39_INTERNAL_6a0769fd_4_k_cu_a4a451bd_85904cuda3std6ranges3__45__cpo4swapE,@object
	.size		_ZN39_INTERNAL_6a0769fd_4_k_cu_a4a451bd_85904cuda3std6ranges3__45__cpo4swapE,(.L_10 - _ZN39_INTERNAL_6a0769fd_4_k_cu_a4a451bd_85904cuda3std6ranges3__45__cpo4swapE)
_ZN39_INTERNAL_6a0769fd_4_k_cu_a4a451bd_85904cuda3std6ranges3__45__cpo4swapE:
	.zero		1
.L_10:


//--------------------- .nv.constant0._ZN7cutlass13device_kernelINS_4gemm6kernel13GemmUniversalIN4cute5tupleIJiiiiEEENS1_10collective13CollectiveMmaINS1_35MainloopSm100TmaUmmaWarpSpecializedILi5ELi2ELi4ENS5_IJNS4_1CILi1EEENSA_ILi2EEESB_EEEEENS5_IJNSA_ILi64EEENSA_ILi128EEESF_EEENS_10bfloat16_tENS5_IJlSB_lEEESI_SJ_NS4_8TiledMMAINS4_8MMA_AtomIJNS4_20SM100_MMA_F16BF16_SSISI_SI_fLi64ELi128ELNS4_4UMMA5MajorE0ELSO_0ELNSN_7ScaleInE0ELSP_0EEEEEENS4_6LayoutINS5_IJSB_SB_SB_EEENS5_IJNSA_ILi0EEESU_SU_EEEEENS5_IJNS4_10UnderscoreESX_SX_EEEEENS4_23SM90_TMA_LOAD_MULTICASTENS4_14ComposedLayoutINS4_7SwizzleILi3ELi4ELi3EEENS4_18smem_ptr_flag_bitsILi16EEENSS_INS5_IJNSA_ILi8EEESF_EEENS5_IJSF_SB_EEEEEEEvNS4_8identityENS4_13SM90_TMA_LOADES1A_vS1B_EENS_8epilogue10collective18CollectiveEpilogueINS1E_23Sm100TmaWarpSpecializedILi4ELi2ELi16ELb1ELb0EEEJSH_NS5_IJNSS_ISF_SB_EENSS_INSA_ILi32EEESB_EEEEESI_SJ_SI_SJ_NS1E_6fusion15FusionCallbacksIS1I_NS1N_17LinearCombinationISI_fSI_fLNS_15FloatRoundStyleE2EEESH_S1M_JEEENS4_5SM1004TMEM4LOAD26SM100_TMEM_LOAD_16dp256b4xES1C_NS11_INS12_ILi2ELi4ELi3EEES15_NSS_INS5_IJS16_S1K_EEENS5_IJS1K_SB_EEEEEEENS4_17SM75_U32x4_LDSM_NENS4_14SM90_TMA_STOREES21_NS4_17SM90_U32x4_STSM_NENS4_39AutoVectorizingCopyWithAssumedAlignmentILi128EEEEEEvvEEEEvNT_6ParamsE --------------------------
	.section	.nv.constant0._ZN7cutlass13device_kernelINS_4gemm6kernel13GemmUniversalIN4cute5tupleIJiiiiEEENS1_10collective13CollectiveMmaINS1_35MainloopSm100TmaUmmaWarpSpecializedILi5ELi2ELi4ENS5_IJNS4_1CILi1EEENSA_ILi2EEESB_EEEEENS5_IJNSA_ILi64EEENSA_ILi128EEESF_EEENS_10bfloat16_tENS5_IJlSB_lEEESI_SJ_NS4_8TiledMMAINS4_8MMA_AtomIJNS4_20SM100_MMA_F16BF16_SSISI_SI_fLi64ELi128ELNS4_4UMMA5MajorE0ELSO_0ELNSN_7ScaleInE0ELSP_0EEEEEENS4_6LayoutINS5_IJSB_SB_SB_EEENS5_IJNSA_ILi0EEESU_SU_EEEEENS5_IJNS4_10UnderscoreESX_SX_EEEEENS4_23SM90_TMA_LOAD_MULTICASTENS4_14ComposedLayoutINS4_7SwizzleILi3ELi4ELi3EEENS4_18smem_ptr_flag_bitsILi16EEENSS_INS5_IJNSA_ILi8EEESF_EEENS5_IJSF_SB_EEEEEEEvNS4_8identityENS4_13SM90_TMA_LOADES1A_vS1B_EENS_8epilogue10collective18CollectiveEpilogueINS1E_23Sm100TmaWarpSpecializedILi4ELi2ELi16ELb1ELb0EEEJSH_NS5_IJNSS_ISF_SB_EENSS_INSA_ILi32EEESB_EEEEESI_SJ_SI_SJ_NS1E_6fusion15FusionCallbacksIS1I_NS1N_17LinearCombinationISI_fSI_fLNS_15FloatRoundStyleE2EEESH_S1M_JEEENS4_5SM1004TMEM4LOAD26SM100_TMEM_LOAD_16dp256b4xES1C_NS11_INS12_ILi2ELi4ELi3EEES15_NSS_INS5_IJS16_S1K_EEENS5_IJS1K_SB_EEEEEEENS4_17SM75_U32x4_LDSM_NENS4_14SM90_TMA_STOREES21_NS4_17SM90_U32x4_STSM_NENS4_39AutoVectorizingCopyWithAssumedAlignmentILi128EEEEEEvvEEEEvNT_6ParamsE,"a",@progbits
	.sectionflags	@""
	.align	4
.nv.constant0._ZN7cutlass13device_kernelINS_4gemm6kernel13GemmUniversalIN4cute5tupleIJiiiiEEENS1_10collective13CollectiveMmaINS1_35MainloopSm100TmaUmmaWarpSpecializedILi5ELi2ELi4ENS5_IJNS4_1CILi1EEENSA_ILi2EEESB_EEEEENS5_IJNSA_ILi64EEENSA_ILi128EEESF_EEENS_10bfloat16_tENS5_IJlSB_lEEESI_SJ_NS4_8TiledMMAINS4_8MMA_AtomIJNS4_20SM100_MMA_F16BF16_SSISI_SI_fLi64ELi128ELNS4_4UMMA5MajorE0ELSO_0ELNSN_7ScaleInE0ELSP_0EEEEEENS4_6LayoutINS5_IJSB_SB_SB_EEENS5_IJNSA_ILi0EEESU_SU_EEEEENS5_IJNS4_10UnderscoreESX_SX_EEEEENS4_23SM90_TMA_LOAD_MULTICASTENS4_14ComposedLayoutINS4_7SwizzleILi3ELi4ELi3EEENS4_18smem_ptr_flag_bitsILi16EEENSS_INS5_IJNSA_ILi8EEESF_EEENS5_IJSF_SB_EEEEEEEvNS4_8identityENS4_13SM90_TMA_LOADES1A_vS1B_EENS_8epilogue10collective18CollectiveEpilogueINS1E_23Sm100TmaWarpSpecializedILi4ELi2ELi16ELb1ELb0EEEJSH_NS5_IJNSS_ISF_SB_EENSS_INSA_ILi32EEESB_EEEEESI_SJ_SI_SJ_NS1E_6fusion15FusionCallbacksIS1I_NS1N_17LinearCombinationISI_fSI_fLNS_15FloatRoundStyleE2EEESH_S1M_JEEENS4_5SM1004TMEM4LOAD26SM100_TMEM_LOAD_16dp256b4xES1C_NS11_INS12_ILi2ELi4ELi3EEES15_NSS_INS5_IJS16_S1K_EEENS5_IJS1K_SB_EEEEEEENS4_17SM75_U32x4_LDSM_NENS4_14SM90_TMA_STOREES21_NS4_17SM90_U32x4_STSM_NENS4_39AutoVectorizingCopyWithAssumedAlignmentILi128EEEEEEvvEEEEvNT_6ParamsE:
	.zero		2944


//--------------------- SYMBOLS --------------------------

	.type		.nv.reservedSmem.offset0,@object
	.size		.nv.reservedSmem.offset0,0x4
	.type		.nv.reservedSmem.cap,@object
	.size		.nv.reservedSmem.cap,0x4
	.type		__assertfail,@function
